//
// Generated by NVIDIA NVVM Compiler
//
// Compiler Build ID: CL-36424714
// Cuda compilation tools, release 13.0, V13.0.88
// Based on NVVM 20.0.0
//

.version 9.0
.target sm_100
.address_size 64

	// .globl	_Z4stepP7_StatesS0_mm
.extern .func  (.param .b32 func_retval0) vprintf
(
	.param .b64 vprintf_param_0,
	.param .b64 vprintf_param_1
)
;
.global .align 1 .b8 $str[11] = {37, 100, 44, 32, 105, 100, 120, 32, 37, 100};

.visible .entry _Z4stepP7_StatesS0_mm(
	.param .u64 .ptr .align 1 _Z4stepP7_StatesS0_mm_param_0,
	.param .u64 .ptr .align 1 _Z4stepP7_StatesS0_mm_param_1,
	.param .u64 _Z4stepP7_StatesS0_mm_param_2,
	.param .u64 _Z4stepP7_StatesS0_mm_param_3
)
{
	.local .align 16 .b8 	__local_depot0[16];
	.reg .b64 	%SP;
	.reg .b64 	%SPL;
	.reg .pred 	%p<31>;
	.reg .b16 	%rs<26>;
	.reg .b32 	%r<64>;
	.reg .b64 	%rd<154>;

	mov.u64 	%SPL, __local_depot0;
	cvta.local.u64 	%SP, %SPL;
	ld.param.u64 	%rd64, [_Z4stepP7_StatesS0_mm_param_0];
	ld.param.u64 	%rd65, [_Z4stepP7_StatesS0_mm_param_1];
	ld.param.u64 	%rd62, [_Z4stepP7_StatesS0_mm_param_2];
	ld.param.u64 	%rd63, [_Z4stepP7_StatesS0_mm_param_3];
	cvta.to.global.u64 	%rd1, %rd65;
	cvta.to.global.u64 	%rd2, %rd64;
	mov.u32 	%r5, %ctaid.x;
	mov.u32 	%r6, %ntid.x;
	mov.u32 	%r7, %tid.x;
	mad.lo.s32 	%r8, %r5, %r6, %r7;
	cvt.u64.u32 	%rd3, %r8;
	mul.lo.s64 	%rd4, %rd63, %rd62;
	setp.gt.u64 	%p1, %rd4, %rd3;
	@%p1 bra 	$L__BB0_2;
	add.u64 	%rd66, %SP, 0;
	add.u64 	%rd67, %SPL, 0;
	st.local.v2.u64 	[%rd67], {%rd4, %rd3};
	mov.u64 	%rd68, $str;
	cvta.global.u64 	%rd69, %rd68;
	{ // callseq 0, 0
	.param .b64 param0;
	st.param.b64 	[param0], %rd69;
	.param .b64 param1;
	st.param.b64 	[param1], %rd66;
	.param .b32 retval0;
	call.uni (retval0), 
	vprintf, 
	(
	param0, 
	param1
	);
	ld.param.b32 	%r9, [retval0];
	} // callseq 0
	bra.uni 	$L__BB0_53;
$L__BB0_2:
	and.b64  	%rd70, %rd62, -4294967296;
	setp.ne.s64 	%p2, %rd70, 0;
	@%p2 bra 	$L__BB0_4;
	cvt.u32.u64 	%r11, %rd62;
	cvt.u32.u64 	%r12, %rd3;
	rem.u32 	%r13, %r12, %r11;
	cvt.u64.u32 	%rd141, %r13;
	bra.uni 	$L__BB0_5;
$L__BB0_4:
	rem.u64 	%rd141, %rd3, %rd62;
$L__BB0_5:
	shl.b64 	%rd8, %rd141, 32;
	cvt.s64.s32 	%rd9, %rd141;
	sub.s64 	%rd10, %rd3, %rd9;
	or.b64  	%rd71, %rd10, %rd62;
	and.b64  	%rd72, %rd71, -4294967296;
	setp.ne.s64 	%p3, %rd72, 0;
	@%p3 bra 	$L__BB0_7;
	cvt.u32.u64 	%r14, %rd62;
	cvt.u32.u64 	%r15, %rd10;
	div.u32 	%r16, %r15, %r14;
	cvt.u64.u32 	%rd142, %r16;
	bra.uni 	$L__BB0_8;
$L__BB0_7:
	div.u64 	%rd142, %rd10, %rd62;
$L__BB0_8:
	cvt.u32.u64 	%r17, %rd142;
	add.s32 	%r1, %r17, -1;
	add.s32 	%r18, %r17, 1;
	setp.gt.s32 	%p4, %r1, %r18;
	mov.b16 	%rs25, 0;
	@%p4 bra 	$L__BB0_48;
	cvt.u32.u64 	%r19, %rd141;
	add.s32 	%r2, %r19, -1;
	add.s32 	%r3, %r19, 1;
	setp.gt.s32 	%p5, %r2, %r3;
	mov.b16 	%rs25, 0;
	@%p5 bra 	$L__BB0_23;
	cvt.s64.s32 	%rd73, %r1;
	add.s64 	%rd14, %rd63, %rd73;
	or.b64  	%rd74, %rd14, %rd63;
	and.b64  	%rd75, %rd74, -4294967296;
	setp.ne.s64 	%p6, %rd75, 0;
	@%p6 bra 	$L__BB0_12;
	cvt.u32.u64 	%r20, %rd63;
	cvt.u32.u64 	%r21, %rd14;
	rem.u32 	%r22, %r21, %r20;
	cvt.u64.u32 	%rd143, %r22;
	bra.uni 	$L__BB0_13;
$L__BB0_12:
	rem.u64 	%rd143, %rd14, %rd63;
$L__BB0_13:
	mul.lo.s64 	%rd18, %rd143, %rd62;
	cvt.s64.s32 	%rd76, %r2;
	add.s64 	%rd19, %rd62, %rd76;
	or.b64  	%rd77, %rd19, %rd62;
	and.b64  	%rd78, %rd77, -4294967296;
	setp.ne.s64 	%p7, %rd78, 0;
	@%p7 bra 	$L__BB0_15;
	cvt.u32.u64 	%r23, %rd62;
	cvt.u32.u64 	%r24, %rd19;
	rem.u32 	%r25, %r24, %r23;
	cvt.u64.u32 	%rd144, %r25;
	bra.uni 	$L__BB0_16;
$L__BB0_15:
	rem.u64 	%rd144, %rd19, %rd62;
$L__BB0_16:
	add.s64 	%rd79, %rd18, %rd144;
	shl.b64 	%rd80, %rd79, 2;
	add.s64 	%rd81, %rd2, %rd80;
	ld.global.u32 	%r4, [%rd81];
	add.s64 	%rd23, %rd62, %rd9;
	or.b64  	%rd82, %rd23, %rd62;
	and.b64  	%rd83, %rd82, -4294967296;
	setp.ne.s64 	%p8, %rd83, 0;
	@%p8 bra 	$L__BB0_18;
	cvt.u32.u64 	%r26, %rd62;
	cvt.u32.u64 	%r27, %rd23;
	rem.u32 	%r28, %r27, %r26;
	cvt.u64.u32 	%rd145, %r28;
	bra.uni 	$L__BB0_19;
$L__BB0_18:
	rem.u64 	%rd145, %rd23, %rd62;
$L__BB0_19:
	add.s64 	%rd84, %rd18, %rd145;
	shl.b64 	%rd85, %rd84, 2;
	add.s64 	%rd86, %rd2, %rd85;
	ld.global.u32 	%r29, [%rd86];
	setp.eq.s32 	%p9, %r29, 1;
	selp.u16 	%rs13, 1, 0, %p9;
	setp.eq.s32 	%p10, %r4, 1;
	selp.u16 	%rs14, 1, 0, %p10;
	add.s16 	%rs1, %rs14, %rs13;
	add.s64 	%rd87, %rd8, 4294967296;
	shr.s64 	%rd88, %rd87, 32;
	add.s64 	%rd27, %rd62, %rd88;
	or.b64  	%rd89, %rd27, %rd62;
	and.b64  	%rd90, %rd89, -4294967296;
	setp.ne.s64 	%p11, %rd90, 0;
	@%p11 bra 	$L__BB0_21;
	cvt.u32.u64 	%r30, %rd62;
	cvt.u32.u64 	%r31, %rd27;
	rem.u32 	%r32, %r31, %r30;
	cvt.u64.u32 	%rd146, %r32;
	bra.uni 	$L__BB0_22;
$L__BB0_21:
	rem.u64 	%rd146, %rd27, %rd62;
$L__BB0_22:
	add.s64 	%rd91, %rd18, %rd146;
	shl.b64 	%rd92, %rd91, 2;
	add.s64 	%rd93, %rd2, %rd92;
	ld.global.u32 	%r33, [%rd93];
	setp.eq.s32 	%p12, %r33, 1;
	selp.u16 	%rs15, 1, 0, %p12;
	add.s16 	%rs25, %rs1, %rs15;
$L__BB0_23:
	setp.gt.s32 	%p13, %r2, %r3;
	@%p13 bra 	$L__BB0_34;
	cvt.s64.s32 	%rd94, %rd142;
	add.s64 	%rd31, %rd63, %rd94;
	or.b64  	%rd95, %rd31, %rd63;
	and.b64  	%rd96, %rd95, -4294967296;
	setp.ne.s64 	%p14, %rd96, 0;
	@%p14 bra 	$L__BB0_26;
	cvt.u32.u64 	%r34, %rd63;
	cvt.u32.u64 	%r35, %rd31;
	rem.u32 	%r36, %r35, %r34;
	cvt.u64.u32 	%rd147, %r36;
	bra.uni 	$L__BB0_27;
$L__BB0_26:
	rem.u64 	%rd147, %rd31, %rd63;
$L__BB0_27:
	mul.lo.s64 	%rd35, %rd147, %rd62;
	cvt.s64.s32 	%rd97, %r2;
	add.s64 	%rd36, %rd62, %rd97;
	or.b64  	%rd98, %rd36, %rd62;
	and.b64  	%rd99, %rd98, -4294967296;
	setp.ne.s64 	%p15, %rd99, 0;
	@%p15 bra 	$L__BB0_29;
	cvt.u32.u64 	%r37, %rd62;
	cvt.u32.u64 	%r38, %rd36;
	rem.u32 	%r39, %r38, %r37;
	cvt.u64.u32 	%rd148, %r39;
	bra.uni 	$L__BB0_30;
$L__BB0_29:
	rem.u64 	%rd148, %rd36, %rd62;
$L__BB0_30:
	add.s64 	%rd100, %rd35, %rd148;
	shl.b64 	%rd101, %rd100, 2;
	add.s64 	%rd102, %rd2, %rd101;
	ld.global.u32 	%r40, [%rd102];
	setp.eq.s32 	%p16, %r40, 1;
	selp.u16 	%rs16, 1, 0, %p16;
	add.s16 	%rs4, %rs25, %rs16;
	add.s64 	%rd103, %rd8, 4294967296;
	shr.s64 	%rd104, %rd103, 32;
	add.s64 	%rd40, %rd62, %rd104;
	or.b64  	%rd105, %rd40, %rd62;
	and.b64  	%rd106, %rd105, -4294967296;
	setp.ne.s64 	%p17, %rd106, 0;
	@%p17 bra 	$L__BB0_32;
	cvt.u32.u64 	%r41, %rd62;
	cvt.u32.u64 	%r42, %rd40;
	rem.u32 	%r43, %r42, %r41;
	cvt.u64.u32 	%rd149, %r43;
	bra.uni 	$L__BB0_33;
$L__BB0_32:
	rem.u64 	%rd149, %rd40, %rd62;
$L__BB0_33:
	add.s64 	%rd107, %rd35, %rd149;
	shl.b64 	%rd108, %rd107, 2;
	add.s64 	%rd109, %rd2, %rd108;
	ld.global.u32 	%r44, [%rd109];
	setp.eq.s32 	%p18, %r44, 1;
	selp.u16 	%rs17, 1, 0, %p18;
	add.s16 	%rs25, %rs4, %rs17;
$L__BB0_34:
	setp.gt.s32 	%p19, %r2, %r3;
	@%p19 bra 	$L__BB0_48;
	add.s64 	%rd110, %rd142, 1;
	cvt.s64.s32 	%rd111, %rd110;
	add.s64 	%rd44, %rd63, %rd111;
	or.b64  	%rd112, %rd44, %rd63;
	and.b64  	%rd113, %rd112, -4294967296;
	setp.ne.s64 	%p20, %rd113, 0;
	@%p20 bra 	$L__BB0_37;
	cvt.u32.u64 	%r45, %rd63;
	cvt.u32.u64 	%r46, %rd44;
	rem.u32 	%r47, %r46, %r45;
	cvt.u64.u32 	%rd150, %r47;
	bra.uni 	$L__BB0_38;
$L__BB0_37:
	rem.u64 	%rd150, %rd44, %rd63;
$L__BB0_38:
	mul.lo.s64 	%rd48, %rd150, %rd62;
	cvt.s64.s32 	%rd114, %r2;
	add.s64 	%rd49, %rd62, %rd114;
	or.b64  	%rd115, %rd49, %rd62;
	and.b64  	%rd116, %rd115, -4294967296;
	setp.ne.s64 	%p21, %rd116, 0;
	@%p21 bra 	$L__BB0_40;
	cvt.u32.u64 	%r48, %rd62;
	cvt.u32.u64 	%r49, %rd49;
	rem.u32 	%r50, %r49, %r48;
	cvt.u64.u32 	%rd151, %r50;
	bra.uni 	$L__BB0_41;
$L__BB0_40:
	rem.u64 	%rd151, %rd49, %rd62;
$L__BB0_41:
	add.s64 	%rd117, %rd48, %rd151;
	shl.b64 	%rd118, %rd117, 2;
	add.s64 	%rd119, %rd2, %rd118;
	ld.global.u32 	%r51, [%rd119];
	setp.eq.s32 	%p22, %r51, 1;
	selp.u16 	%rs18, 1, 0, %p22;
	add.s16 	%rs7, %rs25, %rs18;
	add.s64 	%rd53, %rd62, %rd9;
	or.b64  	%rd120, %rd53, %rd62;
	and.b64  	%rd121, %rd120, -4294967296;
	setp.ne.s64 	%p23, %rd121, 0;
	@%p23 bra 	$L__BB0_43;
	cvt.u32.u64 	%r52, %rd62;
	cvt.u32.u64 	%r53, %rd53;
	rem.u32 	%r54, %r53, %r52;
	cvt.u64.u32 	%rd152, %r54;
	bra.uni 	$L__BB0_44;
$L__BB0_43:
	rem.u64 	%rd152, %rd53, %rd62;
$L__BB0_44:
	add.s64 	%rd122, %rd48, %rd152;
	shl.b64 	%rd123, %rd122, 2;
	add.s64 	%rd124, %rd2, %rd123;
	ld.global.u32 	%r55, [%rd124];
	setp.eq.s32 	%p24, %r55, 1;
	selp.u16 	%rs19, 1, 0, %p24;
	add.s16 	%rs8, %rs7, %rs19;
	add.s64 	%rd125, %rd8, 4294967296;
	shr.s64 	%rd126, %rd125, 32;
	add.s64 	%rd57, %rd62, %rd126;
	or.b64  	%rd127, %rd57, %rd62;
	and.b64  	%rd128, %rd127, -4294967296;
	setp.ne.s64 	%p25, %rd128, 0;
	@%p25 bra 	$L__BB0_46;
	cvt.u32.u64 	%r56, %rd62;
	cvt.u32.u64 	%r57, %rd57;
	rem.u32 	%r58, %r57, %r56;
	cvt.u64.u32 	%rd153, %r58;
	bra.uni 	$L__BB0_47;
$L__BB0_46:
	rem.u64 	%rd153, %rd57, %rd62;
$L__BB0_47:
	add.s64 	%rd129, %rd48, %rd153;
	shl.b64 	%rd130, %rd129, 2;
	add.s64 	%rd131, %rd2, %rd130;
	ld.global.u32 	%r59, [%rd131];
	setp.eq.s32 	%p26, %r59, 1;
	selp.u16 	%rs20, 1, 0, %p26;
	add.s16 	%rs25, %rs8, %rs20;
$L__BB0_48:
	cvt.s64.s32 	%rd132, %rd142;
	mad.lo.s64 	%rd61, %rd132, %rd62, %rd9;
	shl.b64 	%rd133, %rd61, 2;
	add.s64 	%rd134, %rd2, %rd133;
	ld.global.u32 	%r60, [%rd134];
	setp.ne.s32 	%p27, %r60, 1;
	and.b16  	%rs22, %rs25, 254;
	setp.ne.s16 	%p28, %rs22, 2;
	or.pred  	%p29, %p27, %p28;
	@%p29 bra 	$L__BB0_50;
	add.s64 	%rd140, %rd1, %rd133;
	mov.b32 	%r63, 1;
	st.global.u32 	[%rd140], %r63;
	bra.uni 	$L__BB0_53;
$L__BB0_50:
	setp.ne.s16 	%p30, %rs25, 3;
	@%p30 bra 	$L__BB0_52;
	add.s64 	%rd138, %rd1, %rd133;
	mov.b32 	%r62, 1;
	st.global.u32 	[%rd138], %r62;
	bra.uni 	$L__BB0_53;
$L__BB0_52:
	add.s64 	%rd136, %rd1, %rd133;
	mov.b32 	%r61, 0;
	st.global.u32 	[%rd136], %r61;
$L__BB0_53:
	ret;

}


// ===== COMPILED SASS (sm_100) =====

	.target	sm_100

	.elftype	@"ET_EXEC"


//--------------------- .note.nv.tkinfo           --------------------------
	.section	.note.nv.tkinfo,"",@"SHT_NOTE"
	.sectionflags	@"SHF_NOTE_NV_TKINFO"
	.tkinfo
        /*0018*/ 	.word	0x00000002
        /*0030*/ 	.string	""
        /*0030*/ 	.string	"ptxas"
        /*0030*/ 	.string	"Cuda compilation tools, release 13.0, V13.0.88"
        /*0030*/ 	.string	"Build cuda_13.0.r13.0/compiler.36424714_0"
        /*0030*/ 	.string	"-arch sm_100 -m 64 "



//--------------------- .note.nv.cuinfo           --------------------------
	.section	.note.nv.cuinfo,"",@"SHT_NOTE"
	.sectionflags	@"SHF_NOTE_NV_CUINFO"
        /*0018*/ 	.short	0x0002
        /*001a*/ 	.short	0x0064
        /*001c*/ 	.short	0x0082
	.zero		2


//--------------------- .nv.info                  --------------------------
	.section	.nv.info,"",@"SHT_CUDA_INFO"
	.align	4


	//----- nvinfo : EIATTR_REGCOUNT
	.align		4
        /*0000*/ 	.byte	0x04, 0x2f
        /*0002*/ 	.short	(.L_2 - .L_1)
	.align		4
.L_1:
        /*0004*/ 	.word	index@(_Z4stepP7_StatesS0_mm)
        /*0008*/ 	.word	0x0000001c


	//----- nvinfo : EIATTR_FRAME_SIZE
	.align		4
.L_2:
        /*000c*/ 	.byte	0x04, 0x11
        /*000e*/ 	.short	(.L_4 - .L_3)
	.align		4
.L_3:
        /*0010*/ 	.word	index@($__internal_1_$__cuda_sm20_rem_u64)
        /*0014*/ 	.word	0x00000010


	//----- nvinfo : EIATTR_FRAME_SIZE
	.align		4
.L_4:
        /*0018*/ 	.byte	0x04, 0x11
        /*001a*/ 	.short	(.L_6 - .L_5)
	.align		4
.L_5:
        /*001c*/ 	.word	index@($__internal_0_$__cuda_sm20_div_u64)
        /*0020*/ 	.word	0x00000010


	//----- nvinfo : EIATTR_FRAME_SIZE
	.align		4
.L_6:
        /*0024*/ 	.byte	0x04, 0x11
        /*0026*/ 	.short	(.L_8 - .L_7)
	.align		4
.L_7:
        /*0028*/ 	.word	index@(_Z4stepP7_StatesS0_mm)
        /*002c*/ 	.word	0x00000010


	//----- nvinfo : EIATTR_MIN_STACK_SIZE
	.align		4
.L_8:
        /*0030*/ 	.byte	0x04, 0x12
        /*0032*/ 	.short	(.L_10 - .L_9)
	.align		4
.L_9:
        /*0034*/ 	.word	index@(_Z4stepP7_StatesS0_mm)
        /*0038*/ 	.word	0x00000010
.L_10:


//--------------------- .nv.compat                --------------------------
	.section	.nv.compat,"",@"SHT_CUDA_COMPAT_INFO"
	.align	4
        /*0000*/ 	.byte	0x02, 0x09, 0x00, 0x00, 0x02, 0x02, 0x01, 0x00, 0x02, 0x05, 0x05, 0x00, 0x03, 0x07, 0x01, 0x01
        /*0010*/ 	.byte	0x02, 0x03, 0x00, 0x00, 0x02, 0x06, 0x01, 0x00, 0x04, 0x0b, 0x08, 0x00, 0x09, 0x00, 0x00, 0x00
        /*0020*/ 	.byte	0x00, 0x00, 0x00, 0x00


//--------------------- .nv.info._Z4stepP7_StatesS0_mm --------------------------
	.section	.nv.info._Z4stepP7_StatesS0_mm,"",@"SHT_CUDA_INFO"
	.sectionflags	@""
	.align	4


	//----- nvinfo : EIATTR_CUDA_API_VERSION
	.align		4
        /*0000*/ 	.byte	0x04, 0x37
        /*0002*/ 	.short	(.L_12 - .L_11)
.L_11:
        /*0004*/ 	.word	0x00000082


	//----- nvinfo : EIATTR_KPARAM_INFO
	.align		4
.L_12:
        /*0008*/ 	.byte	0x04, 0x17
        /*000a*/ 	.short	(.L_14 - .L_13)
.L_13:
        /*000c*/ 	.word	0x00000000
        /*0010*/ 	.short	0x0003
        /*0012*/ 	.short	0x0018
        /*0014*/ 	.byte	0x00, 0xf0, 0x21, 0x00


	//----- nvinfo : EIATTR_KPARAM_INFO
	.align		4
.L_14:
        /*0018*/ 	.byte	0x04, 0x17
        /*001a*/ 	.short	(.L_16 - .L_15)
.L_15:
        /*001c*/ 	.word	0x00000000
        /*0020*/ 	.short	0x0002
        /*0022*/ 	.short	0x0010
        /*0024*/ 	.byte	0x00, 0xf0, 0x21, 0x00


	//----- nvinfo : EIATTR_KPARAM_INFO
	.align		4
.L_16:
        /*0028*/ 	.byte	0x04, 0x17
        /*002a*/ 	.short	(.L_18 - .L_17)
.L_17:
        /*002c*/ 	.word	0x00000000
        /*0030*/ 	.short	0x0001
        /*0032*/ 	.short	0x0008
        /*0034*/ 	.byte	0x00, 0xf5, 0x21, 0x00


	//----- nvinfo : EIATTR_KPARAM_INFO
	.align		4
.L_18:
        /*0038*/ 	.byte	0x04, 0x17
        /*003a*/ 	.short	(.L_20 - .L_19)
.L_19:
        /*003c*/ 	.word	0x00000000
        /*0040*/ 	.short	0x0000
        /*0042*/ 	.short	0x0000
        /*0044*/ 	.byte	0x00, 0xf5, 0x21, 0x00


	//----- nvinfo : EIATTR_SPARSE_MMA_MASK
	.align		4
.L_20:
        /*0048*/ 	.byte	0x03, 0x50
        /*004a*/ 	.short	0x0000


	//----- nvinfo : EIATTR_MAXREG_COUNT
	.align		4
        /*004c*/ 	.byte	0x03, 0x1b
        /*004e*/ 	.short	0x00ff


	//----- nvinfo : EIATTR_EXTERNS
	.align		4
        /*0050*/ 	.byte	0x04, 0x0f
        /*0052*/ 	.short	(.L_22 - .L_21)


	//   ....[0]....
	.align		4
.L_21:
        /*0054*/ 	.word	index@(vprintf)


	//----- nvinfo : EIATTR_MERCURY_ISA_VERSION
	.align		4
.L_22:
        /*0058*/ 	.byte	0x03, 0x5f
        /*005a*/ 	.short	0x0101


	//----- nvinfo : EIATTR_VRC_CTA_INIT_COUNT
	.align		4
        /*005c*/ 	.byte	0x02, 0x4a
	.zero		1
	.zero		1


	//----- nvinfo : EIATTR_SYSCALL_OFFSETS
	.align		4
        /*0060*/ 	.byte	0x04, 0x46
        /*0062*/ 	.short	(.L_24 - .L_23)


	//   ....[0]....
.L_23:
        /*0064*/ 	.word	0x00000200


	//----- nvinfo : EIATTR_EXIT_INSTR_OFFSETS
	.align		4
.L_24:
        /*0068*/ 	.byte	0x04, 0x1c
        /*006a*/ 	.short	(.L_26 - .L_25)


	//   ....[0]....
.L_25:
        /*006c*/ 	.word	0x00000210


	//   ....[1]....
        /*0070*/ 	.word	0x000026b0


	//   ....[2]....
        /*0074*/ 	.word	0x00002750


	//   ....[3]....
        /*0078*/ 	.word	0x000027c0


	//----- nvinfo : EIATTR_CRS_STACK_SIZE
	.align		4
.L_26:
        /*007c*/ 	.byte	0x04, 0x1e
        /*007e*/ 	.short	(.L_28 - .L_27)
.L_27:
        /*0080*/ 	.word	0x00000000


	//----- nvinfo : EIATTR_CBANK_PARAM_SIZE
	.align		4
.L_28:
        /*0084*/ 	.byte	0x03, 0x19
        /*0086*/ 	.short	0x0020


	//----- nvinfo : EIATTR_PARAM_CBANK
	.align		4
        /*0088*/ 	.byte	0x04, 0x0a
        /*008a*/ 	.short	(.L_30 - .L_29)
	.align		4
.L_29:
        /*008c*/ 	.word	index@(.nv.constant0._Z4stepP7_StatesS0_mm)
        /*0090*/ 	.short	0x0380
        /*0092*/ 	.short	0x0020


	//----- nvinfo : EIATTR_SW_WAR
	.align		4
.L_30:
        /*0094*/ 	.byte	0x04, 0x36
        /*0096*/ 	.short	(.L_32 - .L_31)
.L_31:
        /*0098*/ 	.word	0x00000008
.L_32:


//--------------------- .nv.callgraph             --------------------------
	.section	.nv.callgraph,"",@"SHT_CUDA_CALLGRAPH"
	.align	4
	.sectionentsize	8
	.align		4
        /*0000*/ 	.word	0x00000000
	.align		4
        /*0004*/ 	.word	0xffffffff
	.align		4
        /*0008*/ 	.word	index@(_Z4stepP7_StatesS0_mm)
	.align		4
        /*000c*/ 	.word	index@(vprintf)
	.align		4
        /*0010*/ 	.word	0x00000000
	.align		4
        /*0014*/ 	.word	0xfffffffe
	.align		4
        /*0018*/ 	.word	0x00000000
	.align		4
        /*001c*/ 	.word	0xfffffffd
	.align		4
        /*0020*/ 	.word	0x00000000
	.align		4
        /*0024*/ 	.word	0xfffffffc


//--------------------- .nv.constant4             --------------------------
	.section	.nv.constant4,"a",@progbits
	.align	8
	.align		8
.nv.constant4:
        /*0000*/ 	.dword	vprintf
	.align		8
        /*0008*/ 	.dword	$str


//--------------------- .text._Z4stepP7_StatesS0_mm --------------------------
	.section	.text._Z4stepP7_StatesS0_mm,"ax",@progbits
	.align	128
        .global         _Z4stepP7_StatesS0_mm
        .type           _Z4stepP7_StatesS0_mm,@function
        .size           _Z4stepP7_StatesS0_mm,(.L_x_46 - _Z4stepP7_StatesS0_mm)
        .other          _Z4stepP7_StatesS0_mm,@"STO_CUDA_ENTRY STV_DEFAULT"
_Z4stepP7_StatesS0_mm:
.text._Z4stepP7_StatesS0_mm:
[----:B------:R-:W0:Y:S01]  /*0000*/  LDC R1, c[0x0][0x37c] ;  /* 0x0000df00ff017b82 */ /* 0x000e220000000800 */
[----:B------:R-:W1:Y:S01]  /*0010*/  S2R R3, SR_TID.X ;  /* 0x0000000000037919 */ /* 0x000e620000002100 */
[----:B------:R-:W2:Y:S06]  /*0020*/  LDCU.128 UR40, c[0x0][0x390] ;  /* 0x00007200ff2877ac */ /* 0x000eac0008000c00 */
[----:B------:R-:W1:Y:S01]  /*0030*/  S2UR UR7, SR_CTAID.X ;  /* 0x00000000000779c3 */ /* 0x000e620000002500 */
[----:B0-----:R-:W-:Y:S01]  /*0040*/  VIADD R1, R1, 0xfffffff0 ;  /* 0xfffffff001017836 */ /* 0x001fe20000000000 */
[----:B------:R-:W0:Y:S01]  /*0050*/  LDCU UR6, c[0x0][0x2fc] ;  /* 0x00005f80ff0677ac */ /* 0x000e220008000800 */
[----:B------:R-:W3:Y:S05]  /*0060*/  LDCU UR5, c[0x0][0x2f8] ;  /* 0x00005f00ff0577ac */ /* 0x000eea0008000800 */
[----:B------:R-:W1:Y:S01]  /*0070*/  LDC R12, c[0x0][0x360] ;  /* 0x0000d800ff0c7b82 */ /* 0x000e620000000800 */
[----:B--2---:R-:W-:-:S02]  /*0080*/  UIMAD UR4, UR43, UR40, URZ ;  /* 0x000000282b0472a4 */ /* 0x004fc4000f8e02ff */
[----:B------:R-:W-:Y:S02]  /*0090*/  UIMAD.WIDE.U32 UR36, UR42, UR40, URZ ;  /* 0x000000282a2472a5 */ /* 0x000fe4000f8e00ff */
[----:B------:R-:W-:-:S04]  /*00a0*/  UIMAD UR4, UR42, UR41, UR4 ;  /* 0x000000292a0472a4 */ /* 0x000fc8000f8e0204 */
[----:B------:R-:W-:Y:S01]  /*00b0*/  UIADD3 UR38, UPT, UPT, UR37, UR4, URZ ;  /* 0x0000000425267290 */ /* 0x000fe2000fffe0ff */
[----:B---3--:R-:W-:-:S05]  /*00c0*/  IADD3 R6, P1, PT, R1, UR5, RZ ;  /* 0x0000000501067c10 */ /* 0x008fca000ff3e0ff */
[----:B------:R-:W-:Y:S02]  /*00d0*/  IMAD.U32 R0, RZ, RZ, UR38 ;  /* 0x00000026ff007e24 */ /* 0x000fe4000f8e00ff */
[----:B-1----:R-:W-:Y:S02]  /*00e0*/  IMAD R12, R12, UR7, R3 ;  /* 0x000000070c0c7c24 */ /* 0x002fe4000f8e0203 */
[----:B0-----:R-:W-:-:S03]  /*00f0*/  IMAD.X R7, RZ, RZ, UR6, P1 ;  /* 0x00000006ff077e24 */ /* 0x001fc600088e06ff */
[----:B------:R-:W-:-:S04]  /*0100*/  ISETP.LT.U32.AND P0, PT, R12, UR36, PT ;  /* 0x000000240c007c0c */ /* 0x000fc8000bf01070 */
[----:B------:R-:W-:-:S13]  /*0110*/  ISETP.GT.U32.AND.EX P0, PT, R0, RZ, PT, P0 ;  /* 0x000000ff0000720c */ /* 0x000fda0003f04100 */
[----:B------:R-:W-:Y:S05]  /*0120*/  @P0 BRA `(.L_x_0) ;  /* 0x00000000003c0947 */ /* 0x000fea0003800000 */
[----:B------:R-:W-:Y:S01]  /*0130*/  MOV R3, UR38 ;  /* 0x0000002600037c02 */ /* 0x000fe20008000f00 */
[----:B------:R-:W-:Y:S01]  /*0140*/  IMAD.U32 R9, RZ, RZ, UR37 ;  /* 0x00000025ff097e24 */ /* 0x000fe2000f8e00ff */
[----:B------:R-:W-:Y:S01]  /*0150*/  MOV R10, R12 ;  /* 0x0000000c000a7202 */ /* 0x000fe20000000f00 */
[----:B------:R-:W-:Y:S01]  /*0160*/  IMAD.U32 R8, RZ, RZ, UR36 ;  /* 0x00000024ff087e24 */ /* 0x000fe2000f8e00ff */
[----:B------:R-:W-:Y:S01]  /*0170*/  MOV R0, 0x0 ;  /* 0x0000000000007802 */ /* 0x000fe20000000f00 */
[----:B------:R-:W-:Y:S01]  /*0180*/  IMAD.MOV.U32 R9, RZ, RZ, R3 ;  /* 0x000000ffff097224 */ /* 0x000fe200078e0003 */
[----:B------:R-:W0:Y:S01]  /*0190*/  LDCU.64 UR4, c[0x4][0x8] ;  /* 0x01000100ff0477ac */ /* 0x000e220008000a00 */
[----:B------:R-:W-:Y:S01]  /*01a0*/  IMAD.MOV.U32 R11, RZ, RZ, RZ ;  /* 0x000000ffff0b7224 */ /* 0x000fe200078e00ff */
[----:B------:R1:W2:Y:S04]  /*01b0*/  LDC.64 R2, c[0x4][R0] ;  /* 0x0100000000027b82 */ /* 0x0002a80000000a00 */
[----:B------:R1:W-:Y:S01]  /*01c0*/  STL.128 [R1], R8 ;  /* 0x0000000801007387 */ /* 0x0003e20000100c00 */
[----:B0-----:R-:W-:-:S02]  /*01d0*/  IMAD.U32 R4, RZ, RZ, UR4 ;  /* 0x00000004ff047e24 */ /* 0x001fc4000f8e00ff */
[----:B------:R-:W-:-:S07]  /*01e0*/  IMAD.U32 R5, RZ, RZ, UR5 ;  /* 0x00000005ff057e24 */ /* 0x000fce000f8e00ff */
[----:B------:R-:W-:-:S07]  /*01f0*/  LEPC R20, `(.L_x_1) ;  /* 0x000000001014794e */ /* 0x000fce0000000000 */
[----:B-12---:R-:W-:Y:S05]  /*0200*/  CALL.ABS.NOINC R2 ;  /* 0x0000000002007343 */ /* 0x006fea0003c00000 */
.L_x_1:
[----:B------:R-:W-:Y:S05]  /*0210*/  EXIT ;  /* 0x000000000000794d */ /* 0x000fea0003800000 */
.L_x_0:
[----:B------:R-:W-:-:S09]  /*0220*/  UISETP.NE.U32.AND UP0, UPT, UR41, URZ, UPT ;  /* 0x000000ff2900728c */ /* 0x000fd2000bf05070 */
[----:B------:R-:W-:Y:S05]  /*0230*/  BRA.U UP0, `(.L_x_2) ;  /* 0x00000001004c7547 */ /* 0x000fea000b800000 */
[----:B------:R-:W0:Y:S01]  /*0240*/  I2F.U32.RP R0, UR40 ;  /* 0x0000002800007d06 */ /* 0x000e220008209000 */
[----:B------:R-:W-:-:S07]  /*0250*/  ISETP.NE.U32.AND P1, PT, RZ, UR40, PT ;  /* 0x00000028ff007c0c */ /* 0x000fce000bf25070 */
[----:B0-----:R-:W0:Y:S02]  /*0260*/  MUFU.RCP R0, R0 ;  /* 0x0000000000007308 */ /* 0x001e240000001000 */
[----:B0-----:R-:W-:-:S06]  /*0270*/  IADD3 R2, PT, PT, R0, 0xffffffe, RZ ;  /* 0x0ffffffe00027810 */ /* 0x001fcc0007ffe0ff */
[----:B------:R0:W1:Y:S02]  /*0280*/  F2I.FTZ.U32.TRUNC.NTZ R3, R2 ;  /* 0x0000000200037305 */ /* 0x000064000021f000 */
[----:B0-----:R-:W-:Y:S02]  /*0290*/  IMAD.MOV.U32 R2, RZ, RZ, RZ ;  /* 0x000000ffff027224 */ /* 0x001fe400078e00ff */
[----:B-1----:R-:W-:-:S04]  /*02a0*/  IMAD.MOV R5, RZ, RZ, -R3 ;  /* 0x000000ffff057224 */ /* 0x002fc800078e0a03 */
[----:B------:R-:W-:-:S04]  /*02b0*/  IMAD R5, R5, UR40, RZ ;  /* 0x0000002805057c24 */ /* 0x000fc8000f8e02ff */
[----:B------:R-:W-:-:S06]  /*02c0*/  IMAD.HI.U32 R3, R3, R5, R2 ;  /* 0x0000000503037227 */ /* 0x000fcc00078e0002 */
[----:B------:R-:W-:-:S04]  /*02d0*/  IMAD.HI.U32 R3, R3, R12, RZ ;  /* 0x0000000c03037227 */ /* 0x000fc800078e00ff */
[----:B------:R-:W-:-:S04]  /*02e0*/  IMAD.MOV R3, RZ, RZ, -R3 ;  /* 0x000000ffff037224 */ /* 0x000fc800078e0a03 */
[----:B------:R-:W-:-:S05]  /*02f0*/  IMAD R3, R3, UR40, R12 ;  /* 0x0000002803037c24 */ /* 0x000fca000f8e020c */
[----:B------:R-:W-:-:S13]  /*0300*/  ISETP.GE.U32.AND P0, PT, R3, UR40, PT ;  /* 0x0000002803007c0c */ /* 0x000fda000bf06070 */
[----:B------:R-:W-:-:S04]  /*0310*/  @P0 IADD3 R3, PT, PT, R3, -UR40, RZ ;  /* 0x8000002803030c10 */ /* 0x000fc8000fffe0ff */
[----:B------:R-:W-:-:S13]  /*0320*/  ISETP.GE.U32.AND P0, PT, R3, UR40, PT ;  /* 0x0000002803007c0c */ /* 0x000fda000bf06070 */
[----:B------:R-:W-:Y:S01]  /*0330*/  @P0 VIADD R3, R3, -UR40 ;  /* 0x8000002803030c36 */ /* 0x000fe20008000000 */
[----:B------:R-:W-:-:S05]  /*0340*/  @!P1 LOP3.LUT R3, RZ, UR40, RZ, 0x33, !PT ;  /* 0x00000028ff039c12 */ /* 0x000fca000f8e33ff */
[----:B------:R-:W-:Y:S01]  /*0350*/  IMAD.MOV.U32 R2, RZ, RZ, R3 ;  /* 0x000000ffff027224 */ /* 0x000fe200078e0003 */
[----:B------:R-:W-:Y:S06]  /*0360*/  BRA `(.L_x_3) ;  /* 0x00000000001c7947 */ /* 0x000fec0003800000 */
.L_x_2:
[----:B------:R-:W0:Y:S01]  /*0370*/  LDCU.64 UR4, c[0x0][0x390] ;  /* 0x00007200ff0477ac */ /* 0x000e220008000a00 */
[----:B------:R-:W-:Y:S01]  /*0380*/  IMAD.MOV.U32 R18, RZ, RZ, RZ ;  /* 0x000000ffff127224 */ /* 0x000fe200078e00ff */
[----:B------:R-:W-:Y:S01]  /*0390*/  MOV R16, 0x3d0 ;  /* 0x000003d000107802 */ /* 0x000fe20000000f00 */
[----:B0-----:R-:W-:Y:S01]  /*03a0*/  IMAD.U32 R17, RZ, RZ, UR4 ;  /* 0x00000004ff117e24 */ /* 0x001fe2000f8e00ff */
[----:B------:R-:W-:-:S07]  /*03b0*/  MOV R15, UR5 ;  /* 0x00000005000f7c02 */ /* 0x000fce0008000f00 */
[----:B------:R-:W-:Y:S05]  /*03c0*/  CALL.REL.NOINC `($__internal_1_$__cuda_sm20_rem_u64) ;  /* 0x0000002800047944 */ /* 0x000fea0003c00000 */
[----:B------:R-:W-:-:S07]  /*03d0*/  IMAD.MOV.U32 R2, RZ, RZ, R10 ;  /* 0x000000ffff027224 */ /* 0x000fce00078e000a */
.L_x_3:
[----:B------:R-:W0:Y:S01]  /*03e0*/  LDCU UR4, c[0x0][0x394] ;  /* 0x00007280ff0477ac */ /* 0x000e220008000800 */
[----:B------:R-:W-:Y:S01]  /*03f0*/  IADD3 R12, P0, PT, R12, -R2, RZ ;  /* 0x800000020c0c7210 */ /* 0x000fe20007f1e0ff */
[----:B------:R-:W-:Y:S01]  /*0400*/  BSSY.RECONVERGENT B0, `(.L_x_4) ;  /* 0x000001c000007945 */ /* 0x000fe20003800200 */
[----:B------:R-:W-:-:S05]  /*0410*/  SHF.R.S32.HI R3, RZ, 0x1f, R2 ;  /* 0x0000001fff037819 */ /* 0x000fca0000011402 */
[----:B------:R-:W-:-:S05]  /*0420*/  IMAD.X R6, RZ, RZ, ~R3, P0 ;  /* 0x000000ffff067224 */ /* 0x000fca00000e0e03 */
[----:B0-----:R-:W-:-:S04]  /*0430*/  LOP3.LUT R0, R6, UR4, RZ, 0xfc, !PT ;  /* 0x0000000406007c12 */ /* 0x001fc8000f8efcff */
[----:B------:R-:W-:-:S13]  /*0440*/  ISETP.NE.U32.AND P0, PT, R0, RZ, PT ;  /* 0x000000ff0000720c */ /* 0x000fda0003f05070 */
[----:B------:R-:W-:Y:S05]  /*0450*/  @P0 BRA `(.L_x_5) ;  /* 0x0000000000500947 */ /* 0x000fea0003800000 */
[----:B------:R-:W0:Y:S02]  /*0460*/  LDCU UR4, c[0x0][0x390] ;  /* 0x00007200ff0477ac */ /* 0x000e240008000800 */
[----:B0-----:R-:W0:Y:S01]  /*0470*/  I2F.U32.RP R0, UR4 ;  /* 0x0000000400007d06 */ /* 0x001e220008209000 */
        /* <DEDUP_REMOVED lines=12> */
[----:B------:R-:W-:Y:S01]  /*0540*/  @P0 IADD3 R12, PT, PT, R12, -UR4, RZ ;  /* 0x800000040c0c0c10 */ /* 0x000fe2000fffe0ff */
[----:B------:R-:W-:-:S03]  /*0550*/  @P0 VIADD R13, R13, 0x1 ;  /* 0x000000010d0d0836 */ /* 0x000fc60000000000 */
[----:B------:R-:W-:-:S13]  /*0560*/  ISETP.GE.U32.AND P1, PT, R12, UR4, PT ;  /* 0x000000040c007c0c */ /* 0x000fda000bf26070 */
[----:B------:R-:W-:Y:S01]  /*0570*/  @P1 VIADD R13, R13, 0x1 ;  /* 0x000000010d0d1836 */ /* 0x000fe20000000000 */
[----:B------:R-:W-:Y:S01]  /*0580*/  @!P2 LOP3.LUT R13, RZ, UR4, RZ, 0x33, !PT ;  /* 0x00000004ff0dac12 */ /* 0x000fe2000f8e33ff */
[----:B------:R-:W-:Y:S06]  /*0590*/  BRA `(.L_x_6) ;  /* 0x0000000000087947 */ /* 0x000fec0003800000 */
.L_x_5:
[----:B------:R-:W-:-:S07]  /*05a0*/  MOV R0, 0x5c0 ;  /* 0x000005c000007802 */ /* 0x000fce0000000f00 */
[----:B------:R-:W-:Y:S05]  /*05b0*/  CALL.REL.NOINC `($__internal_0_$__cuda_sm20_div_u64) ;  /* 0x0000002000847944 */ /* 0x000fea0003c00000 */
.L_x_6:
[----:B------:R-:W-:Y:S05]  /*05c0*/  BSYNC.RECONVERGENT B0 ;  /* 0x0000000000007941 */ /* 0x000fea0003800200 */
.L_x_4:
[----:B------:R-:W0:Y:S01]  /*05d0*/  LDC.64 R4, c[0x0][0x358] ;  /* 0x0000d600ff047b82 */ /* 0x000e220000000a00 */
[C---:B------:R-:W-:Y:S01]  /*05e0*/  VIADD R9, R13.reuse, 0xffffffff ;  /* 0xffffffff0d097836 */ /* 0x040fe20000000000 */
[----:B------:R-:W-:Y:S01]  /*05f0*/  IADD3 R0, PT, PT, R13, 0x1, RZ ;  /* 0x000000010d007810 */ /* 0x000fe20007ffe0ff */
[----:B------:R-:W-:Y:S03]  /*0600*/  BSSY.RECONVERGENT B0, `(.L_x_7) ;  /* 0x00001f2000007945 */ /* 0x000fe60003800200 */
[----:B------:R-:W-:Y:S02]  /*0610*/  ISETP.GT.AND P0, PT, R9, R0, PT ;  /* 0x000000000900720c */ /* 0x000fe40003f04270 */
[----:B------:R-:W-:-:S11]  /*0620*/  PRMT R0, RZ, 0x7610, R0 ;  /* 0x00007610ff007816 */ /* 0x000fd60000000000 */
[----:B------:R-:W-:Y:S05]  /*0630*/  @P0 BRA `(.L_x_8) ;  /* 0x0000001c00b80947 */ /* 0x000fea0003800000 */
[C---:B------:R-:W-:Y:S01]  /*0640*/  VIADD R14, R2.reuse, 0xffffffff ;  /* 0xffffffff020e7836 */ /* 0x040fe20000000000 */
[----:B------:R-:W-:Y:S01]  /*0650*/  BSSY.RELIABLE B1, `(.L_x_9) ;  /* 0x000013c000017945 */ /* 0x000fe20003800100 */
[----:B------:R-:W-:Y:S01]  /*0660*/  VIADD R19, R2, 0x1 ;  /* 0x0000000102137836 */ /* 0x000fe20000000000 */
[----:B------:R-:W-:-:S04]  /*0670*/  PRMT R0, RZ, 0x7610, R0 ;  /* 0x00007610ff007816 */ /* 0x000fc80000000000 */
[----:B------:R-:W-:-:S13]  /*0680*/  ISETP.GT.AND P0, PT, R14, R19, PT ;  /* 0x000000130e00720c */ /* 0x000fda0003f04270 */
[----:B------:R-:W-:Y:S05]  /*0690*/  @P0 BRA `(.L_x_10) ;  /* 0x0000001000d00947 */ /* 0x000fea0003800000 */
[----:B------:R-:W1:Y:S01]  /*06a0*/  LDC.64 R6, c[0x0][0x398] ;  /* 0x0000e600ff067b82 */ /* 0x000e620000000a00 */
[----:B------:R-:W-:Y:S01]  /*06b0*/  BSSY.RECONVERGENT B2, `(.L_x_11) ;  /* 0x0000021000027945 */ /* 0x000fe20003800200 */
[----:B-1----:R-:W-:-:S04]  /*06c0*/  IADD3 R12, P0, PT, R9, R6, RZ ;  /* 0x00000006090c7210 */ /* 0x002fc80007f1e0ff */
[----:B------:R-:W-:-:S04]  /*06d0*/  LEA.HI.X.SX32 R18, R9, R7, 0x1, P0 ;  /* 0x0000000709127211 */ /* 0x000fc800000f0eff */
[----:B------:R-:W-:-:S04]  /*06e0*/  LOP3.LUT R7, R18, R7, RZ, 0xfc, !PT ;  /* 0x0000000712077212 */ /* 0x000fc800078efcff */
[----:B------:R-:W-:-:S13]  /*06f0*/  ISETP.NE.U32.AND P0, PT, R7, RZ, PT ;  /* 0x000000ff0700720c */ /* 0x000fda0003f05070 */
[----:B------:R-:W-:Y:S05]  /*0700*/  @P0 BRA `(.L_x_12) ;  /* 0x0000000000500947 */ /* 0x000fea0003800000 */
[----:B------:R-:W1:Y:S01]  /*0710*/  I2F.U32.RP R0, R6 ;  /* 0x0000000600007306 */ /* 0x000e620000209000 */
[----:B------:R-:W-:-:S07]  /*0720*/  ISETP.NE.U32.AND P1, PT, R6, RZ, PT ;  /* 0x000000ff0600720c */ /* 0x000fce0003f25070 */
[----:B-1----:R-:W1:Y:S02]  /*0730*/  MUFU.RCP R0, R0 ;  /* 0x0000000000007308 */ /* 0x002e640000001000 */
[----:B-1----:R-:W-:-:S06]  /*0740*/  VIADD R8, R0, 0xffffffe ;  /* 0x0ffffffe00087836 */ /* 0x002fcc0000000000 */
[----:B------:R1:W2:Y:S02]  /*0750*/  F2I.FTZ.U32.TRUNC.NTZ R9, R8 ;  /* 0x0000000800097305 */ /* 0x0002a4000021f000 */
[----:B-1----:R-:W-:Y:S01]  /*0760*/  IMAD.MOV.U32 R8, RZ, RZ, RZ ;  /* 0x000000ffff087224 */ /* 0x002fe200078e00ff */
[----:B--2---:R-:W-:-:S05]  /*0770*/  IADD3 R7, PT, PT, RZ, -R9, RZ ;  /* 0x80000009ff077210 */ /* 0x004fca0007ffe0ff */
[----:B------:R-:W-:-:S04]  /*0780*/  IMAD R7, R7, R6, RZ ;  /* 0x0000000607077224 */ /* 0x000fc800078e02ff */
[----:B------:R-:W-:-:S06]  /*0790*/  IMAD.HI.U32 R9, R9, R7, R8 ;  /* 0x0000000709097227 */ /* 0x000fcc00078e0008 */
[----:B------:R-:W-:-:S04]  /*07a0*/  IMAD.HI.U32 R9, R9, R12, RZ ;  /* 0x0000000c09097227 */ /* 0x000fc800078e00ff */
[----:B------:R-:W-:-:S04]  /*07b0*/  IMAD.MOV R9, RZ, RZ, -R9 ;  /* 0x000000ffff097224 */ /* 0x000fc800078e0a09 */
[----:B------:R-:W-:Y:S02]  /*07c0*/  IMAD R7, R6, R9, R12 ;  /* 0x0000000906077224 */ /* 0x000fe400078e020c */
[----:B------:R-:W-:-:S03]  /*07d0*/  IMAD.MOV.U32 R9, RZ, RZ, RZ ;  /* 0x000000ffff097224 */ /* 0x000fc600078e00ff */
[----:B------:R-:W-:-:S13]  /*07e0*/  ISETP.GE.U32.AND P0, PT, R7, R6, PT ;  /* 0x000000060700720c */ /* 0x000fda0003f06070 */
[----:B------:R-:W-:-:S05]  /*07f0*/  @P0 IMAD.IADD R7, R7, 0x1, -R6 ;  /* 0x0000000107070824 */ /* 0x000fca00078e0a06 */
[----:B------:R-:W-:-:S13]  /*0800*/  ISETP.GE.U32.AND P0, PT, R7, R6, PT ;  /* 0x000000060700720c */ /* 0x000fda0003f06070 */
[-C--:B------:R-:W-:Y:S02]  /*0810*/  @P0 IADD3 R7, PT, PT, R7, -R6.reuse, RZ ;  /* 0x8000000607070210 */ /* 0x080fe40007ffe0ff */
[----:B------:R-:W-:-:S05]  /*0820*/  @!P1 LOP3.LUT R7, RZ, R6, RZ, 0x33, !PT ;  /* 0x00000006ff079212 */ /* 0x000fca00078e33ff */
[----:B------:R-:W-:Y:S01]  /*0830*/  IMAD.MOV.U32 R8, RZ, RZ, R7 ;  /* 0x000000ffff087224 */ /* 0x000fe200078e0007 */
[----:B------:R-:W-:Y:S06]  /*0840*/  BRA `(.L_x_13) ;  /* 0x00000000001c7947 */ /* 0x000fec0003800000 */
.L_x_12:
[----:B------:R-:W1:Y:S01]  /*0850*/  LDCU.64 UR4, c[0x0][0x398] ;  /* 0x00007300ff0477ac */ /* 0x000e620008000a00 */
[----:B------:R-:W-:Y:S01]  /*0860*/  MOV R16, 0x8a0 ;  /* 0x000008a000107802 */ /* 0x000fe20000000f00 */
[----:B-1----:R-:W-:Y:S01]  /*0870*/  IMAD.U32 R17, RZ, RZ, UR4 ;  /* 0x00000004ff117e24 */ /* 0x002fe2000f8e00ff */
[----:B------:R-:W-:-:S07]  /*0880*/  MOV R15, UR5 ;  /* 0x00000005000f7c02 */ /* 0x000fce0008000f00 */
[----:B0-----:R-:W-:Y:S05]  /*0890*/  CALL.REL.NOINC `($__internal_1_$__cuda_sm20_rem_u64) ;  /* 0x0000002000d07944 */ /* 0x001fea0003c00000 */
[----:B------:R-:W-:Y:S02]  /*08a0*/  IMAD.MOV.U32 R8, RZ, RZ, R10 ;  /* 0x000000ffff087224 */ /* 0x000fe400078e000a */
[----:B------:R-:W-:-:S07]  /*08b0*/  IMAD.MOV.U32 R9, RZ, RZ, R11 ;  /* 0x000000ffff097224 */ /* 0x000fce00078e000b */
.L_x_13:
[----:B------:R-:W-:Y:S05]  /*08c0*/  BSYNC.RECONVERGENT B2 ;  /* 0x0000000000027941 */ /* 0x000fea0003800200 */
.L_x_11:
        /* <DEDUP_REMOVED lines=8> */
[----:B------:R-:W-:Y:S01]  /*0950*/  IMAD.MOV.U32 R10, RZ, RZ, RZ ;  /* 0x000000ffff0a7224 */ /* 0x000fe200078e00ff */
[----:B------:R-:W-:-:S06]  /*0960*/  ISETP.NE.U32.AND P1, PT, R6, RZ, PT ;  /* 0x000000ff0600720c */ /* 0x000fcc0003f25070 */
[----:B-1----:R-:W1:Y:S02]  /*0970*/  MUFU.RCP R15, R15 ;  /* 0x0000000f000f7308 */ /* 0x002e640000001000 */
[----:B-1----:R-:W-:-:S06]  /*0980*/  VIADD R11, R15, 0xffffffe ;  /* 0x0ffffffe0f0b7836 */ /* 0x002fcc0000000000 */
[----:B------:R-:W1:Y:S02]  /*0990*/  F2I.FTZ.U32.TRUNC.NTZ R11, R11 ;  /* 0x0000000b000b7305 */ /* 0x000e64000021f000 */
[----:B-1----:R-:W-:-:S05]  /*09a0*/  IADD3 R7, PT, PT, RZ, -R11, RZ ;  /* 0x8000000bff077210 */ /* 0x002fca0007ffe0ff */
[----:B------:R-:W-:-:S04]  /*09b0*/  IMAD R7, R7, R6, RZ ;  /* 0x0000000607077224 */ /* 0x000fc800078e02ff */
[----:B------:R-:W-:-:S04]  /*09c0*/  IMAD.HI.U32 R7, R11, R7, R10 ;  /* 0x000000070b077227 */ /* 0x000fc800078e000a */
[----:B------:R-:W-:Y:S02]  /*09d0*/  IMAD.MOV.U32 R11, RZ, RZ, RZ ;  /* 0x000000ffff0b7224 */ /* 0x000fe400078e00ff */
[----:B------:R-:W-:-:S04]  /*09e0*/  IMAD.HI.U32 R0, R7, R12, RZ ;  /* 0x0000000c07007227 */ /* 0x000fc800078e00ff */
[----:B------:R-:W-:-:S04]  /*09f0*/  IMAD.MOV R7, RZ, RZ, -R0 ;  /* 0x000000ffff077224 */ /* 0x000fc800078e0a00 */
[----:B------:R-:W-:-:S05]  /*0a00*/  IMAD R10, R6, R7, R12 ;  /* 0x00000007060a7224 */ /* 0x000fca00078e020c */
[----:B------:R-:W-:-:S13]  /*0a10*/  ISETP.GE.U32.AND P0, PT, R10, R6, PT ;  /* 0x000000060a00720c */ /* 0x000fda0003f06070 */
[----:B------:R-:W-:-:S05]  /*0a20*/  @P0 IMAD.IADD R10, R10, 0x1, -R6 ;  /* 0x000000010a0a0824 */ /* 0x000fca00078e0a06 */
[----:B------:R-:W-:-:S13]  /*0a30*/  ISETP.GE.U32.AND P0, PT, R10, R6, PT ;  /* 0x000000060a00720c */ /* 0x000fda0003f06070 */
[-C--:B------:R-:W-:Y:S02]  /*0a40*/  @P0 IADD3 R10, PT, PT, R10, -R6.reuse, RZ ;  /* 0x800000060a0a0210 */ /* 0x080fe40007ffe0ff */
[----:B------:R-:W-:Y:S01]  /*0a50*/  @!P1 LOP3.LUT R10, RZ, R6, RZ, 0x33, !PT ;  /* 0x00000006ff0a9212 */ /* 0x000fe200078e33ff */
[----:B------:R-:W-:Y:S06]  /*0a60*/  BRA `(.L_x_16) ;  /* 0x0000000000147947 */ /* 0x000fec0003800000 */
.L_x_15:
[----:B------:R-:W1:Y:S01]  /*0a70*/  LDCU.64 UR4, c[0x0][0x390] ;  /* 0x00007200ff0477ac */ /* 0x000e620008000a00 */
[----:B------:R-:W-:Y:S01]  /*0a80*/  MOV R16, 0xac0 ;  /* 0x00000ac000107802 */ /* 0x000fe20000000f00 */
[----:B-1----:R-:W-:Y:S02]  /*0a90*/  IMAD.U32 R17, RZ, RZ, UR4 ;  /* 0x00000004ff117e24 */ /* 0x002fe4000f8e00ff */
[----:B------:R-:W-:-:S07]  /*0aa0*/  IMAD.U32 R15, RZ, RZ, UR5 ;  /* 0x00000005ff0f7e24 */ /* 0x000fce000f8e00ff */
[----:B0-----:R-:W-:Y:S05]  /*0ab0*/  CALL.REL.NOINC `($__internal_1_$__cuda_sm20_rem_u64) ;  /* 0x0000002000487944 */ /* 0x001fea0003c00000 */
.L_x_16:
[----:B------:R-:W-:Y:S05]  /*0ac0*/  BSYNC.RECONVERGENT B2 ;  /* 0x0000000000027941 */ /* 0x000fea0003800200 */
.L_x_14:
[----:B------:R-:W1:Y:S01]  /*0ad0*/  LDC.64 R6, c[0x0][0x390] ;  /* 0x0000e400ff067b82 */ /* 0x000e620000000a00 */
[----:B------:R-:W2:Y:S01]  /*0ae0*/  LDCU.64 UR4, c[0x0][0x380] ;  /* 0x00007000ff0477ac */ /* 0x000ea20008000a00 */
[----:B0-----:R-:W-:Y:S02]  /*0af0*/  R2UR UR6, R4 ;  /* 0x00000000040672ca */ /* 0x001fe400000e0000 */
[----:B------:R-:W-:Y:S01]  /*0b00*/  R2UR UR7, R5 ;  /* 0x00000000050772ca */ /* 0x000fe200000e0000 */
[-C--:B-1----:R-:W-:Y:S02]  /*0b10*/  IMAD R0, R9, R6.reuse, RZ ;  /* 0x0000000609007224 */ /* 0x082fe400078e02ff */
[----:B------:R-:W-:-:S04]  /*0b20*/  IMAD.WIDE.U32 R10, R8, R6, R10 ;  /* 0x00000006080a7225 */ /* 0x000fc800078e000a */
[----:B------:R-:W-:Y:S01]  /*0b30*/  IMAD R15, R8, R7, R0 ;  /* 0x00000007080f7224 */ /* 0x000fe200078e0200 */
[----:B--2---:R-:W-:-:S04]  /*0b40*/  LEA R16, P0, R10, UR4, 0x2 ;  /* 0x000000040a107c11 */ /* 0x004fc8000f8010ff */
[----:B------:R-:W-:-:S04]  /*0b50*/  IADD3 R11, PT, PT, R11, R15, RZ ;  /* 0x0000000f0b0b7210 */ /* 0x000fc80007ffe0ff */
[----:B------:R-:W-:Y:S02]  /*0b60*/  LEA.HI.X R17, R10, UR5, R11, 0x2, P0 ;  /* 0x000000050a117c11 */ /* 0x000fe400080f140b */
[----:B------:R-:W-:Y:S01]  /*0b70*/  IADD3 R12, P0, PT, R2, R6, RZ ;  /* 0x00000006020c7210 */ /* 0x000fe20007f1e0ff */
[----:B------:R-:W-:Y:S02]  /*0b80*/  BSSY.RECONVERGENT B2, `(.L_x_17) ;  /* 0x000001e000027945 */ /* 0x000fe40003800200 */
[----:B------:R0:W5:Y:S02]  /*0b90*/  LDG.E R0, desc[UR6][R16.64] ;  /* 0x0000000610007981 */ /* 0x000164000c1e1900 */
[----:B------:R-:W-:-:S05]  /*0ba0*/  IMAD.X R18, R3, 0x1, R7, P0 ;  /* 0x0000000103127824 */ /* 0x000fca00000e0607 */
[----:B------:R-:W-:-:S04]  /*0bb0*/  LOP3.LUT R7, R18, R7, RZ, 0xfc, !PT ;  /* 0x0000000712077212 */ /* 0x000fc800078efcff */
[----:B------:R-:W-:-:S13]  /*0bc0*/  ISETP.NE.U32.AND P0, PT, R7, RZ, PT ;  /* 0x000000ff0700720c */ /* 0x000fda0003f05070 */
[----:B0-----:R-:W-:Y:S05]  /*0bd0*/  @P0 BRA `(.L_x_18) ;  /* 0x00000000004c0947 */ /* 0x001fea0003800000 */
[----:B------:R-:W0:Y:S01]  /*0be0*/  I2F.U32.RP R15, R6 ;  /* 0x00000006000f7306 */ /* 0x000e220000209000 */
[----:B------:R-:W-:Y:S01]  /*0bf0*/  HFMA2 R10, -RZ, RZ, 0, 0 ;  /* 0x00000000ff0a7431 */ /* 0x000fe200000001ff */
[----:B------:R-:W-:-:S06]  /*0c00*/  ISETP.NE.U32.AND P1, PT, R6, RZ, PT ;  /* 0x000000ff0600720c */ /* 0x000fcc0003f25070 */
[----:B0-----:R-:W0:Y:S02]  /*0c10*/  MUFU.RCP R15, R15 ;  /* 0x0000000f000f7308 */ /* 0x001e240000001000 */
[----:B0-----:R-:W-:-:S06]  /*0c20*/  VIADD R11, R15, 0xffffffe ;  /* 0x0ffffffe0f0b7836 */ /* 0x001fcc0000000000 */
[----:B------:R-:W0:Y:S02]  /*0c30*/  F2I.FTZ.U32.TRUNC.NTZ R11, R11 ;  /* 0x0000000b000b7305 */ /* 0x000e24000021f000 */
[----:B0-----:R-:W-:-:S04]  /*0c40*/  IMAD.MOV R7, RZ, RZ, -R11 ;  /* 0x000000ffff077224 */ /* 0x001fc800078e0a0b */
[----:B------:R-:W-:-:S04]  /*0c50*/  IMAD R7, R7, R6, RZ ;  /* 0x0000000607077224 */ /* 0x000fc800078e02ff */
[----:B------:R-:W-:Y:S01]  /*0c60*/  IMAD.HI.U32 R7, R11, R7, R10 ;  /* 0x000000070b077227 */ /* 0x000fe200078e000a */
[----:B------:R-:W-:-:S05]  /*0c70*/  MOV R11, RZ ;  /* 0x000000ff000b7202 */ /* 0x000fca0000000f00 */
[----:B------:R-:W-:-:S04]  /*0c80*/  IMAD.HI.U32 R7, R7, R12, RZ ;  /* 0x0000000c07077227 */ /* 0x000fc800078e00ff */
[----:B------:R-:W-:-:S04]  /*0c90*/  IMAD.MOV R7, RZ, RZ, -R7 ;  /* 0x000000ffff077224 */ /* 0x000fc800078e0a07 */
[----:B------:R-:W-:-:S05]  /*0ca0*/  IMAD R10, R6, R7, R12 ;  /* 0x00000007060a7224 */ /* 0x000fca00078e020c */
[----:B------:R-:W-:-:S13]  /*0cb0*/  ISETP.GE.U32.AND P0, PT, R10, R6, PT ;  /* 0x000000060a00720c */ /* 0x000fda0003f06070 */
[----:B------:R-:W-:-:S05]  /*0cc0*/  @P0 IMAD.IADD R10, R10, 0x1, -R6 ;  /* 0x000000010a0a0824 */ /* 0x000fca00078e0a06 */
[----:B------:R-:W-:-:S13]  /*0cd0*/  ISETP.GE.U32.AND P0, PT, R10, R6, PT ;  /* 0x000000060a00720c */ /* 0x000fda0003f06070 */
[----:B------:R-:W-:Y:S01]  /*0ce0*/  @P0 IMAD.IADD R10, R10, 0x1, -R6 ;  /* 0x000000010a0a0824 */ /* 0x000fe200078e0a06 */
[----:B------:R-:W-:Y:S01]  /*0cf0*/  @!P1 LOP3.LUT R10, RZ, R6, RZ, 0x33, !PT ;  /* 0x00000006ff0a9212 */ /* 0x000fe200078e33ff */
[----:B------:R-:W-:Y:S06]  /*0d00*/  BRA `(.L_x_19) ;  /* 0x0000000000147947 */ /* 0x000fec0003800000 */
.L_x_18:
[----:B------:R-:W0:Y:S01]  /*0d10*/  LDCU.64 UR4, c[0x0][0x390] ;  /* 0x00007200ff0477ac */ /* 0x000e220008000a00 */
[----:B------:R-:W-:Y:S01]  /*0d20*/  MOV R16, 0xd60 ;  /* 0x00000d6000107802 */ /* 0x000fe20000000f00 */
[----:B0-----:R-:W-:Y:S02]  /*0d30*/  IMAD.U32 R17, RZ, RZ, UR4 ;  /* 0x00000004ff117e24 */ /* 0x001fe4000f8e00ff */
[----:B------:R-:W-:-:S07]  /*0d40*/  IMAD.U32 R15, RZ, RZ, UR5 ;  /* 0x00000005ff0f7e24 */ /* 0x000fce000f8e00ff */
[----:B-----5:R-:W-:Y:S05]  /*0d50*/  CALL.REL.NOINC `($__internal_1_$__cuda_sm20_rem_u64) ;  /* 0x0000001c00a07944 */ /* 0x020fea0003c00000 */
.L_x_19:
[----:B------:R-:W-:Y:S05]  /*0d60*/  BSYNC.RECONVERGENT B2 ;  /* 0x0000000000027941 */ /* 0x000fea0003800200 */
.L_x_17:
[----:B------:R-:W0:Y:S01]  /*0d70*/  LDC.64 R6, c[0x0][0x390] ;  /* 0x0000e400ff067b82 */ /* 0x000e220000000a00 */
[----:B------:R-:W1:Y:S01]  /*0d80*/  LDCU.64 UR4, c[0x0][0x380] ;  /* 0x00007000ff0477ac */ /* 0x000e620008000a00 */
[----:B------:R-:W-:Y:S02]  /*0d90*/  R2UR UR6, R4 ;  /* 0x00000000040672ca */ /* 0x000fe400000e0000 */
[----:B------:R-:W-:Y:S01]  /*0da0*/  R2UR UR7, R5 ;  /* 0x00000000050772ca */ /* 0x000fe200000e0000 */
[-C--:B0-----:R-:W-:Y:S02]  /*0db0*/  IMAD R12, R9, R6.reuse, RZ ;  /* 0x00000006090c7224 */ /* 0x081fe400078e02ff */
[----:B------:R-:W-:-:S04]  /*0dc0*/  IMAD.WIDE.U32 R10, R8, R6, R10 ;  /* 0x00000006080a7225 */ /* 0x000fc800078e000a */
[----:B------:R-:W-:Y:S01]  /*0dd0*/  IMAD R15, R8, R7, R12 ;  /* 0x00000007080f7224 */ /* 0x000fe200078e020c */
[----:B-1----:R-:W-:-:S03]  /*0de0*/  LEA R16, P0, R10, UR4, 0x2 ;  /* 0x000000040a107c11 */ /* 0x002fc6000f8010ff */
[----:B------:R-:W-:-:S05]  /*0df0*/  IMAD.IADD R11, R15, 0x1, R11 ;  /* 0x000000010f0b7824 */ /* 0x000fca00078e020b */
[----:B------:R-:W-:-:S05]  /*0e00*/  LEA.HI.X R17, R10, UR5, R11, 0x2, P0 ;  /* 0x000000050a117c11 */ /* 0x000fca00080f140b */
[----:B------:R-:W2:Y:S01]  /*0e10*/  LDG.E R16, desc[UR6][R16.64] ;  /* 0x0000000610107981 */ /* 0x000ea2000c1e1900 */
[----:B------:R-:W-:Y:S01]  /*0e20*/  IADD3 R10, PT, PT, R2, 0x1, RZ ;  /* 0x00000001020a7810 */ /* 0x000fe20007ffe0ff */
[----:B------:R-:W-:Y:S03]  /*0e30*/  BSSY.RECONVERGENT B2, `(.L_x_20) ;  /* 0x0000027000027945 */ /* 0x000fe60003800200 */
[----:B------:R-:W-:-:S04]  /*0e40*/  IADD3 R12, P1, PT, R10, R6, RZ ;  /* 0x000000060a0c7210 */ /* 0x000fc80007f3e0ff */
[-C--:B------:R-:W-:Y:S02]  /*0e50*/  LEA.HI.X.SX32 R18, R10, R7.reuse, 0x1, P1 ;  /* 0x000000070a127211 */ /* 0x080fe400008f0eff */
[----:B-----5:R-:W-:Y:S01]  /*0e60*/  ISETP.NE.AND P1, PT, R0, 0x1, PT ;  /* 0x000000010000780c */ /* 0x020fe20003f25270 */
[----:B------:R-:W-:Y:S01]  /*0e70*/  IMAD.MOV.U32 R0, RZ, RZ, 0x2 ;  /* 0x00000002ff007424 */ /* 0x000fe200078e00ff */
[----:B------:R-:W-:-:S04]  /*0e80*/  LOP3.LUT R7, R18, R7, RZ, 0xfc, !PT ;  /* 0x0000000712077212 */ /* 0x000fc800078efcff */
[----:B------:R-:W-:Y:S02]  /*0e90*/  ISETP.NE.U32.AND P2, PT, R7, RZ, PT ;  /* 0x000000ff0700720c */ /* 0x000fe40003f45070 */
[----:B--2---:R-:W-:-:S04]  /*0ea0*/  ISETP.NE.AND P0, PT, R16, 0x1, PT ;  /* 0x000000011000780c */ /* 0x004fc80003f05270 */
[----:B------:R-:W-:-:S09]  /*0eb0*/  SEL R7, RZ, 0x1, P0 ;  /* 0x00000001ff077807 */ /* 0x000fd20000000000 */
[----:B------:R-:W-:Y:S02]  /*0ec0*/  @P0 IMAD.MOV R0, RZ, RZ, 0x1 ;  /* 0x00000001ff000424 */ /* 0x000fe400078e02ff */
[----:B------:R-:W-:Y:S01]  /*0ed0*/  @P1 IMAD.MOV R0, RZ, RZ, R7 ;  /* 0x000000ffff001224 */ /* 0x000fe200078e0207 */
[----:B------:R-:W-:Y:S06]  /*0ee0*/  @P2 BRA `(.L_x_21) ;  /* 0x0000000000502947 */ /* 0x000fec0003800000 */
[----:B------:R-:W0:Y:S01]  /*0ef0*/  I2F.U32.RP R15, R6 ;  /* 0x00000006000f7306 */ /* 0x000e220000209000 */
[----:B------:R-:W-:-:S07]  /*0f00*/  ISETP.NE.U32.AND P1, PT, R6, RZ, PT ;  /* 0x000000ff0600720c */ /* 0x000fce0003f25070 */
[----:B0-----:R-:W0:Y:S02]  /*0f10*/  MUFU.RCP R15, R15 ;  /* 0x0000000f000f7308 */ /* 0x001e240000001000 */
[----:B0-----:R-:W-:-:S06]  /*0f20*/  IADD3 R10, PT, PT, R15, 0xffffffe, RZ ;  /* 0x0ffffffe0f0a7810 */ /* 0x001fcc0007ffe0ff */
[----:B------:R0:W1:Y:S02]  /*0f30*/  F2I.FTZ.U32.TRUNC.NTZ R11, R10 ;  /* 0x0000000a000b7305 */ /* 0x000064000021f000 */
[----:B0-----:R-:W-:Y:S02]  /*0f40*/  IMAD.MOV.U32 R10, RZ, RZ, RZ ;  /* 0x000000ffff0a7224 */ /* 0x001fe400078e00ff */
[----:B-1----:R-:W-:-:S04]  /*0f50*/  IMAD.MOV R7, RZ, RZ, -R11 ;  /* 0x000000ffff077224 */ /* 0x002fc800078e0a0b */
[----:B------:R-:W-:-:S04]  /*0f60*/  IMAD R7, R7, R6, RZ ;  /* 0x0000000607077224 */ /* 0x000fc800078e02ff */
[----:B------:R-:W-:-:S06]  /*0f70*/  IMAD.HI.U32 R7, R11, R7, R10 ;  /* 0x000000070b077227 */ /* 0x000fcc00078e000a */
[----:B------:R-:W-:-:S04]  /*0f80*/  IMAD.HI.U32 R7, R7, R12, RZ ;  /* 0x0000000c07077227 */ /* 0x000fc800078e00ff */
[----:B------:R-:W-:-:S04]  /*0f90*/  IMAD.MOV R7, RZ, RZ, -R7 ;  /* 0x000000ffff077224 */ /* 0x000fc800078e0a07 */
[----:B------:R-:W-:Y:S02]  /*0fa0*/  IMAD R11, R6, R7, R12 ;  /* 0x00000007060b7224 */ /* 0x000fe400078e020c */
[----:B------:R-:W-:-:S03]  /*0fb0*/  IMAD.MOV.U32 R7, RZ, RZ, RZ ;  /* 0x000000ffff077224 */ /* 0x000fc600078e00ff */
[----:B------:R-:W-:-:S13]  /*0fc0*/  ISETP.GE.U32.AND P0, PT, R11, R6, PT ;  /* 0x000000060b00720c */ /* 0x000fda0003f06070 */
[----:B------:R-:W-:-:S04]  /*0fd0*/  @P0 IADD3 R11, PT, PT, R11, -R6, RZ ;  /* 0x800000060b0b0210 */ /* 0x000fc80007ffe0ff */
[----:B------:R-:W-:-:S13]  /*0fe0*/  ISETP.GE.U32.AND P0, PT, R11, R6, PT ;  /* 0x000000060b00720c */ /* 0x000fda0003f06070 */
[----:B------:R-:W-:Y:S01]  /*0ff0*/  @P0 IMAD.IADD R11, R11, 0x1, -R6 ;  /* 0x000000010b0b0824 */ /* 0x000fe200078e0a06 */
[----:B------:R-:W-:-:S05]  /*1000*/  @!P1 LOP3.LUT R11, RZ, R6, RZ, 0x33, !PT ;  /* 0x00000006ff0b9212 */ /* 0x000fca00078e33ff */
[----:B------:R-:W-:Y:S01]  /*1010*/  IMAD.MOV.U32 R6, RZ, RZ, R11 ;  /* 0x000000ffff067224 */ /* 0x000fe200078e000b */
[----:B------:R-:W-:Y:S06]  /*1020*/  BRA `(.L_x_22) ;  /* 0x00000000001c7947 */ /* 0x000fec0003800000 */
.L_x_21:
[----:B------:R-:W0:Y:S01]  /*1030*/  LDCU.64 UR4, c[0x0][0x390] ;  /* 0x00007200ff0477ac */ /* 0x000e220008000a00 */
[----:B------:R-:W-:Y:S02]  /*1040*/  MOV R16, 0x1080 ;  /* 0x0000108000107802 */ /* 0x000fe40000000f00 */
[----:B0-----:R-:W-:Y:S01]  /*1050*/  MOV R17, UR4 ;  /* 0x0000000400117c02 */ /* 0x001fe20008000f00 */
[----:B------:R-:W-:-:S07]  /*1060*/  IMAD.U32 R15, RZ, RZ, UR5 ;  /* 0x00000005ff0f7e24 */ /* 0x000fce000f8e00ff */
[----:B------:R-:W-:Y:S05]  /*1070*/  CALL.REL.NOINC `($__internal_1_$__cuda_sm20_rem_u64) ;  /* 0x0000001800d87944 */ /* 0x000fea0003c00000 */
[----:B------:R-:W-:Y:S02]  /*1080*/  IMAD.MOV.U32 R6, RZ, RZ, R10 ;  /* 0x000000ffff067224 */ /* 0x000fe400078e000a */
[----:B------:R-:W-:-:S07]  /*1090*/  IMAD.MOV.U32 R7, RZ, RZ, R11 ;  /* 0x000000ffff077224 */ /* 0x000fce00078e000b */
.L_x_22:
[----:B------:R-:W-:Y:S05]  /*10a0*/  BSYNC.RECONVERGENT B2 ;  /* 0x0000000000027941 */ /* 0x000fea0003800200 */
.L_x_20:
[----:B------:R-:W0:Y:S01]  /*10b0*/  LDCU.64 UR4, c[0x0][0x390] ;  /* 0x00007200ff0477ac */ /* 0x000e220008000a00 */
[----:B------:R-:W1:Y:S01]  /*10c0*/  LDCU.64 UR6, c[0x0][0x380] ;  /* 0x00007000ff0677ac */ /* 0x000e620008000a00 */
[----:B0-----:R-:W-:Y:S02]  /*10d0*/  IMAD R9, R9, UR4, RZ ;  /* 0x0000000409097c24 */ /* 0x001fe4000f8e02ff */
[----:B------:R-:W-:Y:S01]  /*10e0*/  IMAD.WIDE.U32 R6, R8, UR4, R6 ;  /* 0x0000000408067c25 */ /* 0x000fe2000f8e0006 */
[----:B------:R-:W-:-:S03]  /*10f0*/  R2UR UR4, R4 ;  /* 0x00000000040472ca */ /* 0x000fc600000e0000 */
[----:B------:R-:W-:Y:S01]  /*1100*/  IMAD R9, R8, UR5, R9 ;  /* 0x0000000508097c24 */ /* 0x000fe2000f8e0209 */
[----:B------:R-:W-:Y:S02]  /*1110*/  R2UR UR5, R5 ;  /* 0x00000000050572ca */ /* 0x000fe400000e0000 */
[----:B-1----:R-:W-:Y:S02]  /*1120*/  LEA R8, P0, R6, UR6, 0x2 ;  /* 0x0000000606087c11 */ /* 0x002fe4000f8010ff */
[----:B------:R-:W-:-:S04]  /*1130*/  IADD3 R7, PT, PT, R9, R7, RZ ;  /* 0x0000000709077210 */ /* 0x000fc80007ffe0ff */
[----:B------:R-:W-:-:S05]  /*1140*/  LEA.HI.X R9, R6, UR7, R7, 0x2, P0 ;  /* 0x0000000706097c11 */ /* 0x000fca00080f1407 */
[----:B------:R-:W2:Y:S01]  /*1150*/  LDG.E R8, desc[UR4][R8.64] ;  /* 0x0000000408087981 */ /* 0x000ea2000c1e1900 */
[----:B------:R-:W-:Y:S01]  /*1160*/  ISETP.GT.AND P1, PT, R14, R19, PT ;  /* 0x000000130e00720c */ /* 0x000fe20003f24270 */
[----:B------:R-:W-:-:S12]  /*1170*/  VIADD R6, R0, 0x1 ;  /* 0x0000000100067836 */ /* 0x000fd80000000000 */
[----:B------:R-:W-:Y:S05]  /*1180*/  @P1 BREAK.RELIABLE B1 ;  /* 0x0000000000011942 */ /* 0x000fea0003800100 */
[----:B--2---:R-:W-:-:S13]  /*1190*/  ISETP.NE.AND P0, PT, R8, 0x1, PT ;  /* 0x000000010800780c */ /* 0x004fda0003f05270 */
[----:B------:R-:W-:-:S05]  /*11a0*/  @P0 IMAD.MOV R6, RZ, RZ, R0 ;  /* 0x000000ffff060224 */ /* 0x000fca00078e0200 */
[----:B------:R-:W-:Y:S01]  /*11b0*/  PRMT R0, R6, 0x7610, R0 ;  /* 0x0000761006007816 */ /* 0x000fe20000000000 */
[----:B------:R-:W-:Y:S06]  /*11c0*/  @P1 BRA `(.L_x_8) ;  /* 0x0000001000d41947 */ /* 0x000fec0003800000 */
[----:B------:R-:W0:Y:S01]  /*11d0*/  LDC.64 R6, c[0x0][0x398] ;  /* 0x0000e600ff067b82 */ /* 0x000e220000000a00 */
[----:B------:R-:W-:Y:S01]  /*11e0*/  BSSY.RECONVERGENT B2, `(.L_x_23) ;  /* 0x0000020000027945 */ /* 0x000fe20003800200 */
[----:B0-----:R-:W-:-:S04]  /*11f0*/  IADD3 R12, P0, PT, R13, R6, RZ ;  /* 0x000000060d0c7210 */ /* 0x001fc80007f1e0ff */
[----:B------:R-:W-:-:S04]  /*1200*/  LEA.HI.X.SX32 R18, R13, R7, 0x1, P0 ;  /* 0x000000070d127211 */ /* 0x000fc800000f0eff */
[----:B------:R-:W-:-:S04]  /*1210*/  LOP3.LUT R7, R18, R7, RZ, 0xfc, !PT ;  /* 0x0000000712077212 */ /* 0x000fc800078efcff */
[----:B------:R-:W-:-:S13]  /*1220*/  ISETP.NE.U32.AND P0, PT, R7, RZ, PT ;  /* 0x000000ff0700720c */ /* 0x000fda0003f05070 */
[----:B------:R-:W-:Y:S05]  /*1230*/  @P0 BRA `(.L_x_24) ;  /* 0x00000000004c0947 */ /* 0x000fea0003800000 */
[----:B------:R-:W0:Y:S01]  /*1240*/  I2F.U32.RP R10, R6 ;  /* 0x00000006000a7306 */ /* 0x000e220000209000 */
[----:B------:R-:W-:Y:S01]  /*1250*/  IMAD.MOV.U32 R8, RZ, RZ, RZ ;  /* 0x000000ffff087224 */ /* 0x000fe200078e00ff */
[----:B------:R-:W-:-:S06]  /*1260*/  ISETP.NE.U32.AND P1, PT, R6, RZ, PT ;  /* 0x000000ff0600720c */ /* 0x000fcc0003f25070 */
[----:B0-----:R-:W0:Y:S02]  /*1270*/  MUFU.RCP R10, R10 ;  /* 0x0000000a000a7308 */ /* 0x001e240000001000 */
[----:B0-----:R-:W-:-:S06]  /*1280*/  VIADD R9, R10, 0xffffffe ;  /* 0x0ffffffe0a097836 */ /* 0x001fcc0000000000 */
[----:B------:R-:W0:Y:S02]  /*1290*/  F2I.FTZ.U32.TRUNC.NTZ R9, R9 ;  /* 0x0000000900097305 */ /* 0x000e24000021f000 */
[----:B0-----:R-:W-:-:S05]  /*12a0*/  IADD3 R7, PT, PT, RZ, -R9, RZ ;  /* 0x80000009ff077210 */ /* 0x001fca0007ffe0ff */
        /* <DEDUP_REMOVED lines=12> */
.L_x_24:
[----:B------:R-:W0:Y:S01]  /*1370*/  LDCU.64 UR4, c[0x0][0x398] ;  /* 0x00007300ff0477ac */ /* 0x000e220008000a00 */
[----:B------:R-:W-:Y:S01]  /*1380*/  MOV R16, 0x13c0 ;  /* 0x000013c000107802 */ /* 0x000fe20000000f00 */
[----:B0-----:R-:W-:Y:S02]  /*1390*/  IMAD.U32 R17, RZ, RZ, UR4 ;  /* 0x00000004ff117e24 */ /* 0x001fe4000f8e00ff */
[----:B------:R-:W-:-:S07]  /*13a0*/  IMAD.U32 R15, RZ, RZ, UR5 ;  /* 0x00000005ff0f7e24 */ /* 0x000fce000f8e00ff */
[----:B------:R-:W-:Y:S05]  /*13b0*/  CALL.REL.NOINC `($__internal_1_$__cuda_sm20_rem_u64) ;  /* 0x0000001800087944 */ /* 0x000fea0003c00000 */
[----:B------:R-:W-:Y:S01]  /*13c0*/  MOV R8, R10 ;  /* 0x0000000a00087202 */ /* 0x000fe20000000f00 */
[----:B------:R-:W-:-:S07]  /*13d0*/  IMAD.MOV.U32 R9, RZ, RZ, R11 ;  /* 0x000000ffff097224 */ /* 0x000fce00078e000b */
.L_x_25:
[----:B------:R-:W-:Y:S05]  /*13e0*/  BSYNC.RECONVERGENT B2 ;  /* 0x0000000000027941 */ /* 0x000fea0003800200 */
.L_x_23:
        /* <DEDUP_REMOVED lines=26> */
.L_x_27:
[----:B------:R-:W0:Y:S01]  /*1590*/  LDCU.64 UR4, c[0x0][0x390] ;  /* 0x00007200ff0477ac */ /* 0x000e220008000a00 */
[----:B------:R-:W-:Y:S01]  /*15a0*/  MOV R16, 0x15e0 ;  /* 0x000015e000107802 */ /* 0x000fe20000000f00 */
[----:B0-----:R-:W-:Y:S02]  /*15b0*/  IMAD.U32 R17, RZ, RZ, UR4 ;  /* 0x00000004ff117e24 */ /* 0x001fe4000f8e00ff */
[----:B------:R-:W-:-:S07]  /*15c0*/  IMAD.U32 R15, RZ, RZ, UR5 ;  /* 0x00000005ff0f7e24 */ /* 0x000fce000f8e00ff */
[----:B------:R-:W-:Y:S05]  /*15d0*/  CALL.REL.NOINC `($__internal_1_$__cuda_sm20_rem_u64) ;  /* 0x0000001400807944 */ /* 0x000fea0003c00000 */
.L_x_28:
[----:B------:R-:W-:Y:S05]  /*15e0*/  BSYNC.RECONVERGENT B2 ;  /* 0x0000000000027941 */ /* 0x000fea0003800200 */
.L_x_26:
        /* <DEDUP_REMOVED lines=12> */
[----:B------:R-:W-:Y:S01]  /*16b0*/  BSSY.RECONVERGENT B2, `(.L_x_29) ;  /* 0x0000024000027945 */ /* 0x000fe20003800200 */
[----:B------:R-:W-:Y:S02]  /*16c0*/  VIADD R22, R0, 0x1 ;  /* 0x0000000100167836 */ /* 0x000fe40000000000 */
[----:B------:R-:W-:-:S04]  /*16d0*/  IADD3 R12, P0, PT, R10, R6, RZ ;  /* 0x000000060a0c7210 */ /* 0x000fc80007f1e0ff */
[----:B------:R-:W-:-:S04]  /*16e0*/  LEA.HI.X.SX32 R18, R10, R7, 0x1, P0 ;  /* 0x000000070a127211 */ /* 0x000fc800000f0eff */
[----:B------:R-:W-:-:S04]  /*16f0*/  LOP3.LUT R7, R18, R7, RZ, 0xfc, !PT ;  /* 0x0000000712077212 */ /* 0x000fc800078efcff */
[----:B------:R-:W-:Y:S02]  /*1700*/  ISETP.NE.U32.AND P1, PT, R7, RZ, PT ;  /* 0x000000ff0700720c */ /* 0x000fe40003f25070 */
[----:B--2---:R-:W-:-:S13]  /*1710*/  ISETP.NE.AND P0, PT, R16, 0x1, PT ;  /* 0x000000011000780c */ /* 0x004fda0003f05270 */
[----:B------:R-:W-:Y:S01]  /*1720*/  @P0 IMAD.MOV R22, RZ, RZ, R0 ;  /* 0x000000ffff160224 */ /* 0x000fe200078e0200 */
[----:B------:R-:W-:Y:S06]  /*1730*/  @P1 BRA `(.L_x_30) ;  /* 0x0000000000501947 */ /* 0x000fec0003800000 */
[----:B------:R-:W0:Y:S01]  /*1740*/  I2F.U32.RP R7, R6 ;  /* 0x0000000600077306 */ /* 0x000e220000209000 */
[----:B------:R-:W-:-:S07]  /*1750*/  ISETP.NE.U32.AND P1, PT, R6, RZ, PT ;  /* 0x000000ff0600720c */ /* 0x000fce0003f25070 */
[----:B0-----:R-:W0:Y:S02]  /*1760*/  MUFU.RCP R7, R7 ;  /* 0x0000000700077308 */ /* 0x001e240000001000 */
[----:B0-----:R-:W-:Y:S02]  /*1770*/  VIADD R10, R7, 0xffffffe ;  /* 0x0ffffffe070a7836 */ /* 0x001fe40000000000 */
[----:B------:R-:W-:-:S04]  /*1780*/  IMAD.MOV.U32 R7, RZ, RZ, RZ ;  /* 0x000000ffff077224 */ /* 0x000fc800078e00ff */
[----:B------:R0:W1:Y:S02]  /*1790*/  F2I.FTZ.U32.TRUNC.NTZ R11, R10 ;  /* 0x0000000a000b7305 */ /* 0x000064000021f000 */
[----:B0-----:R-:W-:Y:S01]  /*17a0*/  IMAD.MOV.U32 R10, RZ, RZ, RZ ;  /* 0x000000ffff0a7224 */ /* 0x001fe200078e00ff */
[----:B-1----:R-:W-:-:S05]  /*17b0*/  IADD3 R15, PT, PT, RZ, -R11, RZ ;  /* 0x8000000bff0f7210 */ /* 0x002fca0007ffe0ff */
[----:B------:R-:W-:-:S04]  /*17c0*/  IMAD R15, R15, R6, RZ ;  /* 0x000000060f0f7224 */ /* 0x000fc800078e02ff */
[----:B------:R-:W-:-:S06]  /*17d0*/  IMAD.HI.U32 R15, R11, R15, R10 ;  /* 0x0000000f0b0f7227 */ /* 0x000fcc00078e000a */
[----:B------:R-:W-:-:S04]  /*17e0*/  IMAD.HI.U32 R0, R15, R12, RZ ;  /* 0x0000000c0f007227 */ /* 0x000fc800078e00ff */
[----:B------:R-:W-:-:S04]  /*17f0*/  IMAD.MOV R11, RZ, RZ, -R0 ;  /* 0x000000ffff0b7224 */ /* 0x000fc800078e0a00 */
[----:B------:R-:W-:-:S05]  /*1800*/  IMAD R11, R6, R11, R12 ;  /* 0x0000000b060b7224 */ /* 0x000fca00078e020c */
[----:B------:R-:W-:-:S13]  /*1810*/  ISETP.GE.U32.AND P0, PT, R11, R6, PT ;  /* 0x000000060b00720c */ /* 0x000fda0003f06070 */
[----:B------:R-:W-:-:S05]  /*1820*/  @P0 IMAD.IADD R11, R11, 0x1, -R6 ;  /* 0x000000010b0b0824 */ /* 0x000fca00078e0a06 */
[----:B------:R-:W-:-:S13]  /*1830*/  ISETP.GE.U32.AND P0, PT, R11, R6, PT ;  /* 0x000000060b00720c */ /* 0x000fda0003f06070 */
[-C--:B------:R-:W-:Y:S02]  /*1840*/  @P0 IADD3 R11, PT, PT, R11, -R6.reuse, RZ ;  /* 0x800000060b0b0210 */ /* 0x080fe40007ffe0ff */
[----:B------:R-:W-:-:S05]  /*1850*/  @!P1 LOP3.LUT R11, RZ, R6, RZ, 0x33, !PT ;  /* 0x00000006ff0b9212 */ /* 0x000fca00078e33ff */
[----:B------:R-:W-:Y:S01]  /*1860*/  IMAD.MOV.U32 R6, RZ, RZ, R11 ;  /* 0x000000ffff067224 */ /* 0x000fe200078e000b */
[----:B------:R-:W-:Y:S06]  /*1870*/  BRA `(.L_x_31) ;  /* 0x00000000001c7947 */ /* 0x000fec0003800000 */
.L_x_30:
[----:B------:R-:W0:Y:S01]  /*1880*/  LDCU.64 UR4, c[0x0][0x390] ;  /* 0x00007200ff0477ac */ /* 0x000e220008000a00 */
[----:B------:R-:W-:Y:S01]  /*1890*/  MOV R16, 0x18d0 ;  /* 0x000018d000107802 */ /* 0x000fe20000000f00 */
[----:B0-----:R-:W-:Y:S01]  /*18a0*/  IMAD.U32 R17, RZ, RZ, UR4 ;  /* 0x00000004ff117e24 */ /* 0x001fe2000f8e00ff */
[----:B------:R-:W-:-:S07]  /*18b0*/  MOV R15, UR5 ;  /* 0x00000005000f7c02 */ /* 0x000fce0008000f00 */
[----:B------:R-:W-:Y:S05]  /*18c0*/  CALL.REL.NOINC `($__internal_1_$__cuda_sm20_rem_u64) ;  /* 0x0000001000c47944 */ /* 0x000fea0003c00000 */
[----:B------:R-:W-:Y:S02]  /*18d0*/  IMAD.MOV.U32 R6, RZ, RZ, R10 ;  /* 0x000000ffff067224 */ /* 0x000fe400078e000a */
[----:B------:R-:W-:-:S07]  /*18e0*/  IMAD.MOV.U32 R7, RZ, RZ, R11 ;  /* 0x000000ffff077224 */ /* 0x000fce00078e000b */
.L_x_31:
[----:B------:R-:W-:Y:S05]  /*18f0*/  BSYNC.RECONVERGENT B2 ;  /* 0x0000000000027941 */ /* 0x000fea0003800200 */
.L_x_29:
[----:B------:R-:W0:Y:S01]  /*1900*/  LDCU.64 UR4, c[0x0][0x390] ;  /* 0x00007200ff0477ac */ /* 0x000e220008000a00 */
[----:B------:R-:W1:Y:S01]  /*1910*/  LDCU.64 UR6, c[0x0][0x380] ;  /* 0x00007000ff0677ac */ /* 0x000e620008000a00 */
[----:B0-----:R-:W-:Y:S02]  /*1920*/  IMAD R9, R9, UR4, RZ ;  /* 0x0000000409097c24 */ /* 0x001fe4000f8e02ff */
[----:B------:R-:W-:Y:S01]  /*1930*/  IMAD.WIDE.U32 R6, R8, UR4, R6 ;  /* 0x0000000408067c25 */ /* 0x000fe2000f8e0006 */
[----:B------:R-:W-:-:S03]  /*1940*/  R2UR UR4, R4 ;  /* 0x00000000040472ca */ /* 0x000fc600000e0000 */
[----:B------:R-:W-:Y:S01]  /*1950*/  IMAD R9, R8, UR5, R9 ;  /* 0x0000000508097c24 */ /* 0x000fe2000f8e0209 */
[----:B------:R-:W-:Y:S02]  /*1960*/  R2UR UR5, R5 ;  /* 0x00000000050572ca */ /* 0x000fe400000e0000 */
[----:B-1----:R-:W-:Y:S01]  /*1970*/  LEA R8, P0, R6, UR6, 0x2 ;  /* 0x0000000606087c11 */ /* 0x002fe2000f8010ff */
[----:B------:R-:W-:-:S05]  /*1980*/  IMAD.IADD R7, R9, 0x1, R7 ;  /* 0x0000000109077824 */ /* 0x000fca00078e0207 */
[----:B------:R-:W-:-:S05]  /*1990*/  LEA.HI.X R9, R6, UR7, R7, 0x2, P0 ;  /* 0x0000000706097c11 */ /* 0x000fca00080f1407 */
[----:B------:R-:W2:Y:S01]  /*19a0*/  LDG.E R8, desc[UR4][R8.64] ;  /* 0x0000000408087981 */ /* 0x000ea2000c1e1900 */
[----:B------:R-:W-:Y:S02]  /*19b0*/  IADD3 R0, PT, PT, R22, 0x1, RZ ;  /* 0x0000000116007810 */ /* 0x000fe40007ffe0ff */
[----:B--2---:R-:W-:-:S13]  /*19c0*/  ISETP.NE.AND P0, PT, R8, 0x1, PT ;  /* 0x000000010800780c */ /* 0x004fda0003f05270 */
[----:B------:R-:W-:-:S07]  /*19d0*/  @P0 IMAD.MOV R0, RZ, RZ, R22 ;  /* 0x000000ffff000224 */ /* 0x000fce00078e0216 */
.L_x_10:
[----:B------:R-:W-:-:S13]  /*19e0*/  ISETP.GT.AND P0, PT, R14, R19, PT ;  /* 0x000000130e00720c */ /* 0x000fda0003f04270 */
[----:B------:R-:W-:Y:S05]  /*19f0*/  @P0 BREAK.RELIABLE B1 ;  /* 0x0000000000010942 */ /* 0x000fea0003800100 */
[----:B------:R-:W-:Y:S05]  /*1a00*/  @P0 BRA `(.L_x_8) ;  /* 0x0000000800c40947 */ /* 0x000fea0003800000 */
[----:B------:R-:W-:Y:S05]  /*1a10*/  BSYNC.RELIABLE B1 ;  /* 0x0000000000017941 */ /* 0x000fea0003800100 */
.L_x_9:
[----:B------:R-:W1:Y:S01]  /*1a20*/  LDC.64 R6, c[0x0][0x398] ;  /* 0x0000e600ff067b82 */ /* 0x000e620000000a00 */
[----:B------:R-:W-:Y:S01]  /*1a30*/  VIADD R8, R13, 0x1 ;  /* 0x000000010d087836 */ /* 0x000fe20000000000 */
[----:B------:R-:W-:Y:S04]  /*1a40*/  BSSY.RECONVERGENT B1, `(.L_x_32) ;  /* 0x0000020000017945 */ /* 0x000fe80003800200 */
        /* <DEDUP_REMOVED lines=24> */
.L_x_33:
[----:B------:R-:W1:Y:S01]  /*1bd0*/  LDCU.64 UR4, c[0x0][0x398] ;  /* 0x00007300ff0477ac */ /* 0x000e620008000a00 */
[----:B------:R-:W-:Y:S01]  /*1be0*/  MOV R16, 0x1c20 ;  /* 0x00001c2000107802 */ /* 0x000fe20000000f00 */
[----:B-1----:R-:W-:Y:S02]  /*1bf0*/  IMAD.U32 R17, RZ, RZ, UR4 ;  /* 0x00000004ff117e24 */ /* 0x002fe4000f8e00ff */
[----:B------:R-:W-:-:S07]  /*1c00*/  IMAD.U32 R15, RZ, RZ, UR5 ;  /* 0x00000005ff0f7e24 */ /* 0x000fce000f8e00ff */
[----:B0-----:R-:W-:Y:S05]  /*1c10*/  CALL.REL.NOINC `($__internal_1_$__cuda_sm20_rem_u64) ;  /* 0x0000000c00f07944 */ /* 0x001fea0003c00000 */
[----:B------:R-:W-:Y:S01]  /*1c20*/  MOV R8, R10 ;  /* 0x0000000a00087202 */ /* 0x000fe20000000f00 */
[----:B------:R-:W-:-:S07]  /*1c30*/  IMAD.MOV.U32 R9, RZ, RZ, R11 ;  /* 0x000000ffff097224 */ /* 0x000fce00078e000b */
.L_x_34:
[----:B------:R-:W-:Y:S05]  /*1c40*/  BSYNC.RECONVERGENT B1 ;  /* 0x0000000000017941 */ /* 0x000fea0003800200 */
.L_x_32:
        /* <DEDUP_REMOVED lines=8> */
[----:B------:R-:W-:Y:S01]  /*1cd0*/  HFMA2 R10, -RZ, RZ, 0, 0 ;  /* 0x00000000ff0a7431 */ /* 0x000fe200000001ff */
[----:B------:R-:W-:-:S06]  /*1ce0*/  ISETP.NE.U32.AND P1, PT, R6, RZ, PT ;  /* 0x000000ff0600720c */ /* 0x000fcc0003f25070 */
[----:B-1----:R-:W1:Y:S02]  /*1cf0*/  MUFU.RCP R14, R14 ;  /* 0x0000000e000e7308 */ /* 0x002e640000001000 */
[----:B-1----:R-:W-:-:S06]  /*1d00*/  VIADD R11, R14, 0xffffffe ;  /* 0x0ffffffe0e0b7836 */ /* 0x002fcc0000000000 */
[----:B------:R-:W1:Y:S02]  /*1d10*/  F2I.FTZ.U32.TRUNC.NTZ R11, R11 ;  /* 0x0000000b000b7305 */ /* 0x000e64000021f000 */
[----:B-1----:R-:W-:-:S04]  /*1d20*/  IMAD.MOV R7, RZ, RZ, -R11 ;  /* 0x000000ffff077224 */ /* 0x002fc800078e0a0b */
        /* <DEDUP_REMOVED lines=12> */
.L_x_36:
[----:B------:R-:W1:Y:S01]  /*1df0*/  LDCU.64 UR4, c[0x0][0x390] ;  /* 0x00007200ff0477ac */ /* 0x000e620008000a00 */
[----:B------:R-:W-:Y:S01]  /*1e00*/  MOV R16, 0x1e40 ;  /* 0x00001e4000107802 */ /* 0x000fe20000000f00 */
[----:B-1----:R-:W-:Y:S02]  /*1e10*/  IMAD.U32 R17, RZ, RZ, UR4 ;  /* 0x00000004ff117e24 */ /* 0x002fe4000f8e00ff */
[----:B------:R-:W-:-:S07]  /*1e20*/  IMAD.U32 R15, RZ, RZ, UR5 ;  /* 0x00000005ff0f7e24 */ /* 0x000fce000f8e00ff */
[----:B0-----:R-:W-:Y:S05]  /*1e30*/  CALL.REL.NOINC `($__internal_1_$__cuda_sm20_rem_u64) ;  /* 0x0000000c00687944 */ /* 0x001fea0003c00000 */
.L_x_37:
[----:B------:R-:W-:Y:S05]  /*1e40*/  BSYNC.RECONVERGENT B1 ;  /* 0x0000000000017941 */ /* 0x000fea0003800200 */
.L_x_35:
[----:B------:R-:W1:Y:S01]  /*1e50*/  LDC.64 R6, c[0x0][0x390] ;  /* 0x0000e400ff067b82 */ /* 0x000e620000000a00 */
[----:B------:R-:W2:Y:S01]  /*1e60*/  LDCU.64 UR4, c[0x0][0x380] ;  /* 0x00007000ff0477ac */ /* 0x000ea20008000a00 */
[----:B0-----:R-:W-:Y:S02]  /*1e70*/  R2UR UR6, R4 ;  /* 0x00000000040672ca */ /* 0x001fe400000e0000 */
[----:B------:R-:W-:Y:S01]  /*1e80*/  R2UR UR7, R5 ;  /* 0x00000000050772ca */ /* 0x000fe200000e0000 */
[-C--:B-1----:R-:W-:Y:S02]  /*1e90*/  IMAD R12, R9, R6.reuse, RZ ;  /* 0x00000006090c7224 */ /* 0x082fe400078e02ff */
[----:B------:R-:W-:-:S04]  /*1ea0*/  IMAD.WIDE.U32 R10, R8, R6, R10 ;  /* 0x00000006080a7225 */ /* 0x000fc800078e000a */
[----:B------:R-:W-:Y:S01]  /*1eb0*/  IMAD R15, R8, R7, R12 ;  /* 0x00000007080f7224 */ /* 0x000fe200078e020c */
[----:B--2---:R-:W-:-:S03]  /*1ec0*/  LEA R16, P0, R10, UR4, 0x2 ;  /* 0x000000040a107c11 */ /* 0x004fc6000f8010ff */
[----:B------:R-:W-:-:S05]  /*1ed0*/  IMAD.IADD R11, R11, 0x1, R15 ;  /* 0x000000010b0b7824 */ /* 0x000fca00078e020f */
[----:B------:R-:W-:-:S05]  /*1ee0*/  LEA.HI.X R17, R10, UR5, R11, 0x2, P0 ;  /* 0x000000050a117c11 */ /* 0x000fca00080f140b */
[----:B------:R-:W2:Y:S01]  /*1ef0*/  LDG.E R16, desc[UR6][R16.64] ;  /* 0x0000000610107981 */ /* 0x000ea2000c1e1900 */
[----:B------:R-:W-:Y:S01]  /*1f00*/  IADD3 R12, P0, PT, R2, R6, RZ ;  /* 0x00000006020c7210 */ /* 0x000fe20007f1e0ff */
[----:B------:R-:W-:Y:S01]  /*1f10*/  BSSY.RECONVERGENT B1, `(.L_x_38) ;  /* 0x0000020000017945 */ /* 0x000fe20003800200 */
[----:B------:R-:W-:Y:S02]  /*1f20*/  VIADD R14, R0, 0x1 ;  /* 0x00000001000e7836 */ /* 0x000fe40000000000 */
[----:B------:R-:W-:-:S04]  /*1f30*/  IADD3.X R18, PT, PT, R3, R7, RZ, P0, !PT ;  /* 0x0000000703127210 */ /* 0x000fc800007fe4ff */
[----:B------:R-:W-:-:S04]  /*1f40*/  LOP3.LUT R7, R18, R7, RZ, 0xfc, !PT ;  /* 0x0000000712077212 */ /* 0x000fc800078efcff */
[----:B------:R-:W-:Y:S02]  /*1f50*/  ISETP.NE.U32.AND P1, PT, R7, RZ, PT ;  /* 0x000000ff0700720c */ /* 0x000fe40003f25070 */
[----:B--2---:R-:W-:-:S13]  /*1f60*/  ISETP.NE.AND P0, PT, R16, 0x1, PT ;  /* 0x000000011000780c */ /* 0x004fda0003f05270 */
[----:B------:R-:W-:Y:S01]  /*1f70*/  @P0 IMAD.MOV R14, RZ, RZ, R0 ;  /* 0x000000ffff0e0224 */ /* 0x000fe200078e0200 */
[----:B------:R-:W-:Y:S06]  /*1f80*/  @P1 BRA `(.L_x_39) ;  /* 0x00000000004c1947 */ /* 0x000fec0003800000 */
        /* <DEDUP_REMOVED lines=19> */
.L_x_39:
[----:B------:R-:W0:Y:S01]  /*20c0*/  LDCU.64 UR4, c[0x0][0x390] ;  /* 0x00007200ff0477ac */ /* 0x000e220008000a00 */
[----:B------:R-:W-:Y:S01]  /*20d0*/  MOV R16, 0x2110 ;  /* 0x0000211000107802 */ /* 0x000fe20000000f00 */
[----:B0-----:R-:W-:Y:S01]  /*20e0*/  IMAD.U32 R17, RZ, RZ, UR4 ;  /* 0x00000004ff117e24 */ /* 0x001fe2000f8e00ff */
[----:B------:R-:W-:-:S07]  /*20f0*/  MOV R15, UR5 ;  /* 0x00000005000f7c02 */ /* 0x000fce0008000f00 */
[----:B------:R-:W-:Y:S05]  /*2100*/  CALL.REL.NOINC `($__internal_1_$__cuda_sm20_rem_u64) ;  /* 0x0000000800b47944 */ /* 0x000fea0003c00000 */
.L_x_40:
[----:B------:R-:W-:Y:S05]  /*2110*/  BSYNC.RECONVERGENT B1 ;  /* 0x0000000000017941 */ /* 0x000fea0003800200 */
.L_x_38:
        /* <DEDUP_REMOVED lines=11> */
[----:B------:R-:W-:Y:S01]  /*21d0*/  VIADD R0, R2, 0x1 ;  /* 0x0000000102007836 */ /* 0x000fe20000000000 */
[----:B------:R-:W-:Y:S04]  /*21e0*/  BSSY.RECONVERGENT B1, `(.L_x_41) ;  /* 0x0000024000017945 */ /* 0x000fe80003800200 */
[----:B------:R-:W-:-:S04]  /*21f0*/  IADD3 R12, P0, PT, R0, R6, RZ ;  /* 0x00000006000c7210 */ /* 0x000fc80007f1e0ff */
[-C--:B------:R-:W-:Y:S02]  /*2200*/  LEA.HI.X.SX32 R18, R0, R7.reuse, 0x1, P0 ;  /* 0x0000000700127211 */ /* 0x080fe400000f0eff */
[----:B------:R-:W-:Y:S02]  /*2210*/  IADD3 R0, PT, PT, R14, 0x1, RZ ;  /* 0x000000010e007810 */ /* 0x000fe40007ffe0ff */
        /* <DEDUP_REMOVED lines=8> */
[----:B0-----:R-:W-:-:S06]  /*22a0*/  VIADD R10, R14, 0xffffffe ;  /* 0x0ffffffe0e0a7836 */ /* 0x001fcc0000000000 */
[----:B------:R0:W1:Y:S02]  /*22b0*/  F2I.FTZ.U32.TRUNC.NTZ R11, R10 ;  /* 0x0000000a000b7305 */ /* 0x000064000021f000 */
[----:B0-----:R-:W-:Y:S01]  /*22c0*/  IMAD.MOV.U32 R10, RZ, RZ, RZ ;  /* 0x000000ffff0a7224 */ /* 0x001fe200078e00ff */
[----:B-1----:R-:W-:-:S05]  /*22d0*/  IADD3 R7, PT, PT, RZ, -R11, RZ ;  /* 0x8000000bff077210 */ /* 0x002fca0007ffe0ff */
[----:B------:R-:W-:-:S04]  /*22e0*/  IMAD R7, R7, R6, RZ ;  /* 0x0000000607077224 */ /* 0x000fc800078e02ff */
[----:B------:R-:W-:-:S06]  /*22f0*/  IMAD.HI.U32 R7, R11, R7, R10 ;  /* 0x000000070b077227 */ /* 0x000fcc00078e000a */
[----:B------:R-:W-:-:S04]  /*2300*/  IMAD.HI.U32 R7, R7, R12, RZ ;  /* 0x0000000c07077227 */ /* 0x000fc800078e00ff */
[----:B------:R-:W-:-:S04]  /*2310*/  IMAD.MOV R7, RZ, RZ, -R7 ;  /* 0x000000ffff077224 */ /* 0x000fc800078e0a07 */
[----:B------:R-:W-:Y:S02]  /*2320*/  IMAD R11, R6, R7, R12 ;  /* 0x00000007060b7224 */ /* 0x000fe400078e020c */
[----:B------:R-:W-:-:S03]  /*2330*/  HFMA2 R7, -RZ, RZ, 0, 0 ;  /* 0x00000000ff077431 */ /* 0x000fc600000001ff */
[----:B------:R-:W-:-:S13]  /*2340*/  ISETP.GE.U32.AND P0, PT, R11, R6, PT ;  /* 0x000000060b00720c */ /* 0x000fda0003f06070 */
[----:B------:R-:W-:-:S04]  /*2350*/  @P0 IADD3 R11, PT, PT, R11, -R6, RZ ;  /* 0x800000060b0b0210 */ /* 0x000fc80007ffe0ff */
[----:B------:R-:W-:-:S13]  /*2360*/  ISETP.GE.U32.AND P0, PT, R11, R6, PT ;  /* 0x000000060b00720c */ /* 0x000fda0003f06070 */
[----:B------:R-:W-:Y:S01]  /*2370*/  @P0 IMAD.IADD R11, R11, 0x1, -R6 ;  /* 0x000000010b0b0824 */ /* 0x000fe200078e0a06 */
[----:B------:R-:W-:-:S05]  /*2380*/  @!P1 LOP3.LUT R11, RZ, R6, RZ, 0x33, !PT ;  /* 0x00000006ff0b9212 */ /* 0x000fca00078e33ff */
[----:B------:R-:W-:Y:S01]  /*2390*/  IMAD.MOV.U32 R6, RZ, RZ, R11 ;  /* 0x000000ffff067224 */ /* 0x000fe200078e000b */
[----:B------:R-:W-:Y:S06]  /*23a0*/  BRA `(.L_x_43) ;  /* 0x00000000001c7947 */ /* 0x000fec0003800000 */
.L_x_42:
[----:B------:R-:W0:Y:S01]  /*23b0*/  LDCU.64 UR4, c[0x0][0x390] ;  /* 0x00007200ff0477ac */ /* 0x000e220008000a00 */
[----:B------:R-:W-:Y:S01]  /*23c0*/  MOV R16, 0x2400 ;  /* 0x0000240000107802 */ /* 0x000fe20000000f00 */
[----:B0-----:R-:W-:Y:S02]  /*23d0*/  IMAD.U32 R17, RZ, RZ, UR4 ;  /* 0x00000004ff117e24 */ /* 0x001fe4000f8e00ff */
[----:B------:R-:W-:-:S07]  /*23e0*/  IMAD.U32 R15, RZ, RZ, UR5 ;  /* 0x00000005ff0f7e24 */ /* 0x000fce000f8e00ff */
[----:B------:R-:W-:Y:S05]  /*23f0*/  CALL.REL.NOINC `($__internal_1_$__cuda_sm20_rem_u64) ;  /* 0x0000000400f87944 */ /* 0x000fea0003c00000 */
[----:B------:R-:W-:Y:S01]  /*2400*/  MOV R6, R10 ;  /* 0x0000000a00067202 */ /* 0x000fe20000000f00 */
[----:B------:R-:W-:-:S07]  /*2410*/  IMAD.MOV.U32 R7, RZ, RZ, R11 ;  /* 0x000000ffff077224 */ /* 0x000fce00078e000b */
.L_x_43:
[----:B------:R-:W-:Y:S05]  /*2420*/  BSYNC.RECONVERGENT B1 ;  /* 0x0000000000017941 */ /* 0x000fea0003800200 */
.L_x_41:
        /* <DEDUP_REMOVED lines=13> */
[----:B------:R-:W-:-:S05]  /*2500*/  @P0 IMAD.MOV R6, RZ, RZ, R0 ;  /* 0x000000ffff060224 */ /* 0x000fca00078e0200 */
[----:B------:R-:W-:-:S07]  /*2510*/  PRMT R0, R6, 0x7610, R0 ;  /* 0x0000761006007816 */ /* 0x000fce0000000000 */
.L_x_8:
[----:B------:R-:W-:Y:S05]  /*2520*/  BSYNC.RECONVERGENT B0 ;  /* 0x0000000000007941 */ /* 0x000fea0003800200 */
.L_x_7:
[----:B------:R-:W1:Y:S01]  /*2530*/  LDCU.64 UR4, c[0x0][0x390] ;  /* 0x00007200ff0477ac */ /* 0x000e620008000a00 */
[----:B------:R-:W-:Y:S01]  /*2540*/  SHF.R.S32.HI R6, RZ, 0x1f, R13 ;  /* 0x0000001fff067819 */ /* 0x000fe2000001140d */
[----:B------:R-:W2:Y:S04]  /*2550*/  LDCU.64 UR6, c[0x0][0x380] ;  /* 0x00007000ff0677ac */ /* 0x000ea80008000a00 */
[----:B-1----:R-:W-:Y:S02]  /*2560*/  IMAD R6, R6, UR4, RZ ;  /* 0x0000000406067c24 */ /* 0x002fe4000f8e02ff */
[----:B------:R-:W-:Y:S01]  /*2570*/  IMAD.WIDE.U32 R2, R13, UR4, R2 ;  /* 0x000000040d027c25 */ /* 0x000fe2000f8e0002 */
[----:B0-----:R-:W-:-:S03]  /*2580*/  R2UR UR4, R4 ;  /* 0x00000000040472ca */ /* 0x001fc600000e0000 */
[----:B------:R-:W-:Y:S01]  /*2590*/  IMAD R13, R13, UR5, R6 ;  /* 0x000000050d0d7c24 */ /* 0x000fe2000f8e0206 */
[----:B------:R-:W-:Y:S01]  /*25a0*/  R2UR UR5, R5 ;  /* 0x00000000050572ca */ /* 0x000fe200000e0000 */
[----:B------:R-:W-:-:S03]  /*25b0*/  IMAD.SHL.U32 R11, R2, 0x4, RZ ;  /* 0x00000004020b7824 */ /* 0x000fc600078e00ff */
[----:B------:R-:W-:Y:S02]  /*25c0*/  IADD3 R3, PT, PT, R3, R13, RZ ;  /* 0x0000000d03037210 */ /* 0x000fe40007ffe0ff */
[----:B--2---:R-:W-:Y:S02]  /*25d0*/  IADD3 R6, P0, PT, R11, UR6, RZ ;  /* 0x000000060b067c10 */ /* 0x004fe4000ff1e0ff */
[----:B------:R-:W-:-:S04]  /*25e0*/  SHF.L.U64.HI R8, R2, 0x2, R3 ;  /* 0x0000000202087819 */ /* 0x000fc80000010203 */
[----:B------:R-:W-:-:S05]  /*25f0*/  IADD3.X R7, PT, PT, R8, UR7, RZ, P0, !PT ;  /* 0x0000000708077c10 */ /* 0x000fca00087fe4ff */
[----:B------:R-:W2:Y:S01]  /*2600*/  LDG.E R6, desc[UR4][R6.64] ;  /* 0x0000000406067981 */ /* 0x000ea2000c1e1900 */
[----:B------:R-:W-:-:S04]  /*2610*/  LOP3.LUT R2, R0, 0xfe, RZ, 0xc0, !PT ;  /* 0x000000fe00027812 */ /* 0x000fc800078ec0ff */
[----:B------:R-:W-:-:S04]  /*2620*/  ISETP.NE.AND P0, PT, R2, 0x2, PT ;  /* 0x000000020200780c */ /* 0x000fc80003f05270 */
[----:B--2---:R-:W-:-:S13]  /*2630*/  ISETP.NE.OR P0, PT, R6, 0x1, P0 ;  /* 0x000000010600780c */ /* 0x004fda0000705670 */
[----:B------:R-:W0:Y:S01]  /*2640*/  @!P0 LDC.64 R2, c[0x0][0x388] ;  /* 0x0000e200ff028b82 */ /* 0x000e220000000a00 */
[----:B------:R-:W-:Y:S01]  /*2650*/  @!P0 R2UR UR4, R4 ;  /* 0x00000000040482ca */ /* 0x000fe200000e0000 */
[----:B------:R-:W-:Y:S01]  /*2660*/  @!P0 IMAD.MOV.U32 R9, RZ, RZ, 0x1 ;  /* 0x00000001ff098424 */ /* 0x000fe200078e00ff */
[----:B------:R-:W-:Y:S02]  /*2670*/  @!P0 R2UR UR5, R5 ;  /* 0x00000000050582ca */ /* 0x000fe400000e0000 */
[----:B0-----:R-:W-:-:S05]  /*2680*/  @!P0 IADD3 R2, P1, PT, R11, R2, RZ ;  /* 0x000000020b028210 */ /* 0x001fca0007f3e0ff */
[----:B------:R-:W-:-:S06]  /*2690*/  @!P0 IMAD.X R3, R8, 0x1, R3, P1 ;  /* 0x0000000108038824 */ /* 0x000fcc00008e0603 */
[----:B------:R0:W-:Y:S01]  /*26a0*/  @!P0 STG.E desc[UR4][R2.64], R9 ;  /* 0x0000000902008986 */ /* 0x0001e2000c101904 */
[----:B------:R-:W-:Y:S05]  /*26b0*/  @!P0 EXIT ;  /* 0x000000000000894d */ /* 0x000fea0003800000 */
[----:B------:R-:W-:-:S04]  /*26c0*/  PRMT R0, R0, 0x9910, RZ ;  /* 0x0000991000007816 */ /* 0x000fc800000000ff */
[----:B------:R-:W-:-:S13]  /*26d0*/  ISETP.NE.AND P0, PT, R0, 0x3, PT ;  /* 0x000000030000780c */ /* 0x000fda0003f05270 */
[----:B0-----:R-:W0:Y:S01]  /*26e0*/  @!P0 LDC.64 R2, c[0x0][0x388] ;  /* 0x0000e200ff028b82 */ /* 0x001e220000000a00 */
[----:B------:R-:W-:Y:S01]  /*26f0*/  @!P0 R2UR UR4, R4 ;  /* 0x00000000040482ca */ /* 0x000fe200000e0000 */
[----:B------:R-:W-:Y:S01]  /*2700*/  @!P0 IMAD.MOV.U32 R7, RZ, RZ, 0x1 ;  /* 0x00000001ff078424 */ /* 0x000fe200078e00ff */
[----:B------:R-:W-:Y:S02]  /*2710*/  @!P0 R2UR UR5, R5 ;  /* 0x00000000050582ca */ /* 0x000fe400000e0000 */
[----:B0-----:R-:W-:-:S04]  /*2720*/  @!P0 IADD3 R2, P1, PT, R11, R2, RZ ;  /* 0x000000020b028210 */ /* 0x001fc80007f3e0ff */
[----:B------:R-:W-:-:S07]  /*2730*/  @!P0 IADD3.X R3, PT, PT, R8, R3, RZ, P1, !PT ;  /* 0x0000000308038210 */ /* 0x000fce0000ffe4ff */
[----:B------:R0:W-:Y:S01]  /*2740*/  @!P0 STG.E desc[UR4][R2.64], R7 ;  /* 0x0000000702008986 */ /* 0x0001e2000c101904 */
[----:B------:R-:W-:Y:S05]  /*2750*/  @!P0 EXIT ;  /* 0x000000000000894d */ /* 0x000fea0003800000 */
[----:B------:R-:W0:Y:S01]  /*2760*/  LDCU.64 UR4, c[0x0][0x388] ;  /* 0x00007100ff0477ac */ /* 0x000e220008000a00 */
[----:B------:R-:W-:Y:S02]  /*2770*/  R2UR UR6, R4 ;  /* 0x00000000040672ca */ /* 0x000fe400000e0000 */
[----:B------:R-:W-:Y:S02]  /*2780*/  R2UR UR7, R5 ;  /* 0x00000000050772ca */ /* 0x000fe400000e0000 */
[----:B0-----:R-:W-:-:S04]  /*2790*/  IADD3 R2, P0, PT, R11, UR4, RZ ;  /* 0x000000040b027c10 */ /* 0x001fc8000ff1e0ff */
[----:B------:R-:W-:-:S07]  /*27a0*/  IADD3.X R3, PT, PT, R8, UR5, RZ, P0, !PT ;  /* 0x0000000508037c10 */ /* 0x000fce00087fe4ff */
[----:B------:R-:W-:Y:S01]  /*27b0*/  STG.E desc[UR6][R2.64], RZ ;  /* 0x000000ff02007986 */ /* 0x000fe2000c101906 */
[----:B------:R-:W-:Y:S05]  /*27c0*/  EXIT ;  /* 0x000000000000794d */ /* 0x000fea0003800000 */
        .weak           $__internal_0_$__cuda_sm20_div_u64
        .type           $__internal_0_$__cuda_sm20_div_u64,@function
        .size           $__internal_0_$__cuda_sm20_div_u64,($__internal_1_$__cuda_sm20_rem_u64 - $__internal_0_$__cuda_sm20_div_u64)
$__internal_0_$__cuda_sm20_div_u64:
[----:B------:R-:W0:Y:S01]  /*27d0*/  LDCU.64 UR4, c[0x0][0x390] ;  /* 0x00007200ff0477ac */ /* 0x000e220008000a00 */
[----:B------:R-:W1:Y:S01]  /*27e0*/  LDC.64 R4, c[0x0][0x390] ;  /* 0x0000e400ff047b82 */ /* 0x000e620000000a00 */
[----:B0-----:R-:W0:Y:S08]  /*27f0*/  I2F.U64.RP R7, UR4 ;  /* 0x0000000400077d12 */ /* 0x001e300008309000 */
[----:B0-----:R-:W0:Y:S02]  /*2800*/  MUFU.RCP R7, R7 ;  /* 0x0000000700077308 */ /* 0x001e240000001000 */
[----:B0-----:R-:W-:-:S06]  /*2810*/  VIADD R8, R7, 0x1ffffffe ;  /* 0x1ffffffe07087836 */ /* 0x001fcc0000000000 */
[----:B------:R-:W1:Y:S02]  /*2820*/  F2I.U64.TRUNC R8, R8 ;  /* 0x0000000800087311 */ /* 0x000e64000020d800 */
[----:B-1----:R-:W-:-:S04]  /*2830*/  IMAD.WIDE.U32 R10, R8, R4, RZ ;  /* 0x00000004080a7225 */ /* 0x002fc800078e00ff */
[----:B------:R-:W-:Y:S01]  /*2840*/  IMAD R11, R8, R5, R11 ;  /* 0x00000005080b7224 */ /* 0x000fe200078e020b */
[----:B------:R-:W-:-:S03]  /*2850*/  IADD3 R13, P0, PT, RZ, -R10, RZ ;  /* 0x8000000aff0d7210 */ /* 0x000fc60007f1e0ff */
[----:B------:R-:W-:Y:S02]  /*2860*/  IMAD R11, R9, R4, R11 ;  /* 0x00000004090b7224 */ /* 0x000fe400078e020b */
[----:B------:R-:W-:-:S03]  /*2870*/  IMAD.HI.U32 R10, R8, R13, RZ ;  /* 0x0000000d080a7227 */ /* 0x000fc600078e00ff */
[----:B------:R-:W-:Y:S01]  /*2880*/  IADD3.X R15, PT, PT, RZ, ~R11, RZ, P0, !PT ;  /* 0x8000000bff0f7210 */ /* 0x000fe200007fe4ff */
[----:B------:R-:W-:-:S04]  /*2890*/  IMAD.MOV.U32 R11, RZ, RZ, R8 ;  /* 0x000000ffff0b7224 */ /* 0x000fc800078e0008 */
[----:B------:R-:W-:-:S04]  /*28a0*/  IMAD.WIDE.U32 R10, P0, R8, R15, R10 ;  /* 0x0000000f080a7225 */ /* 0x000fc8000780000a */
[C---:B------:R-:W-:Y:S02]  /*28b0*/  IMAD R17, R9.reuse, R15, RZ ;  /* 0x0000000f09117224 */ /* 0x040fe400078e02ff */
[----:B------:R-:W-:-:S04]  /*28c0*/  IMAD.HI.U32 R10, P1, R9, R13, R10 ;  /* 0x0000000d090a7227 */ /* 0x000fc8000782000a */
[----:B------:R-:W-:Y:S01]  /*28d0*/  IMAD.HI.U32 R7, R9, R15, RZ ;  /* 0x0000000f09077227 */ /* 0x000fe200078e00ff */
[----:B------:R-:W-:-:S03]  /*28e0*/  IADD3 R11, P2, PT, R17, R10, RZ ;  /* 0x0000000a110b7210 */ /* 0x000fc60007f5e0ff */
[----:B------:R-:W-:Y:S02]  /*28f0*/  IMAD.X R7, R7, 0x1, R9, P0 ;  /* 0x0000000107077824 */ /* 0x000fe400000e0609 */
[----:B------:R-:W-:-:S03]  /*2900*/  IMAD.WIDE.U32 R8, R11, R4, RZ ;  /* 0x000000040b087225 */ /* 0x000fc600078e00ff */
[----:B------:R-:W-:Y:S01]  /*2910*/  IADD3.X R7, PT, PT, RZ, RZ, R7, P2, P1 ;  /* 0x000000ffff077210 */ /* 0x000fe200017e2407 */
[----:B------:R-:W-:Y:S01]  /*2920*/  IMAD R9, R11, R5, R9 ;  /* 0x000000050b097224 */ /* 0x000fe200078e0209 */
[----:B------:R-:W-:-:S03]  /*2930*/  IADD3 R13, P0, PT, RZ, -R8, RZ ;  /* 0x80000008ff0d7210 */ /* 0x000fc60007f1e0ff */
[----:B------:R-:W-:Y:S02]  /*2940*/  IMAD R9, R7, R4, R9 ;  /* 0x0000000407097224 */ /* 0x000fe400078e0209 */
[----:B------:R-:W-:-:S03]  /*2950*/  IMAD.HI.U32 R10, R11, R13, RZ ;  /* 0x0000000d0b0a7227 */ /* 0x000fc600078e00ff */
[----:B------:R-:W-:Y:S01]  /*2960*/  IADD3.X R8, PT, PT, RZ, ~R9, RZ, P0, !PT ;  /* 0x80000009ff087210 */ /* 0x000fe200007fe4ff */
[----:B------:R-:W-:-:S04]  /*2970*/  IMAD.MOV.U32 R9, RZ, RZ, RZ ;  /* 0x000000ffff097224 */ /* 0x000fc800078e00ff */
[----:B------:R-:W-:-:S04]  /*2980*/  IMAD.WIDE.U32 R10, P0, R11, R8, R10 ;  /* 0x000000080b0a7225 */ /* 0x000fc8000780000a */
[C---:B------:R-:W-:Y:S02]  /*2990*/  IMAD R14, R7.reuse, R8, RZ ;  /* 0x00000008070e7224 */ /* 0x040fe400078e02ff */
[----:B------:R-:W-:-:S04]  /*29a0*/  IMAD.HI.U32 R11, P1, R7, R13, R10 ;  /* 0x0000000d070b7227 */ /* 0x000fc8000782000a */
[----:B------:R-:W-:Y:S01]  /*29b0*/  IMAD.HI.U32 R8, R7, R8, RZ ;  /* 0x0000000807087227 */ /* 0x000fe200078e00ff */
[----:B------:R-:W-:-:S03]  /*29c0*/  IADD3 R11, P2, PT, R14, R11, RZ ;  /* 0x0000000b0e0b7210 */ /* 0x000fc60007f5e0ff */
[----:B------:R-:W-:Y:S02]  /*29d0*/  IMAD.X R7, R8, 0x1, R7, P0 ;  /* 0x0000000108077824 */ /* 0x000fe400000e0607 */
[----:B------:R-:W-:-:S03]  /*29e0*/  IMAD.HI.U32 R8, R11, R12, RZ ;  /* 0x0000000c0b087227 */ /* 0x000fc600078e00ff */
[----:B------:R-:W-:Y:S01]  /*29f0*/  IADD3.X R7, PT, PT, RZ, RZ, R7, P2, P1 ;  /* 0x000000ffff077210 */ /* 0x000fe200017e2407 */
[----:B------:R-:W-:-:S04]  /*2a00*/  IMAD.WIDE.U32 R8, R11, R6, R8 ;  /* 0x000000060b087225 */ /* 0x000fc800078e0008 */
[C---:B------:R-:W-:Y:S02]  /*2a10*/  IMAD R11, R7.reuse, R6, RZ ;  /* 0x00000006070b7224 */ /* 0x040fe400078e02ff */
[----:B------:R-:W-:-:S04]  /*2a20*/  IMAD.HI.U32 R8, P0, R7, R12, R8 ;  /* 0x0000000c07087227 */ /* 0x000fc80007800008 */
[----:B------:R-:W-:Y:S01]  /*2a30*/  IMAD.HI.U32 R7, R7, R6, RZ ;  /* 0x0000000607077227 */ /* 0x000fe200078e00ff */
[----:B------:R-:W-:-:S04]  /*2a40*/  IADD3 R11, P1, PT, R11, R8, RZ ;  /* 0x000000080b0b7210 */ /* 0x000fc80007f3e0ff */
[----:B------:R-:W-:Y:S01]  /*2a50*/  IADD3.X R7, PT, PT, R7, RZ, RZ, P0, !PT ;  /* 0x000000ff07077210 */ /* 0x000fe200007fe4ff */
[----:B------:R-:W-:-:S04]  /*2a60*/  IMAD.WIDE.U32 R8, R11, R4, RZ ;  /* 0x000000040b087225 */ /* 0x000fc800078e00ff */
[----:B------:R-:W-:Y:S01]  /*2a70*/  IMAD.X R7, RZ, RZ, R7, P1 ;  /* 0x000000ffff077224 */ /* 0x000fe200008e0607 */
[----:B------:R-:W-:Y:S01]  /*2a80*/  IADD3 R13, P1, PT, -R8, R12, RZ ;  /* 0x0000000c080d7210 */ /* 0x000fe20007f3e1ff */
[----:B------:R-:W-:-:S03]  /*2a90*/  IMAD R9, R11, R5, R9 ;  /* 0x000000050b097224 */ /* 0x000fc600078e0209 */
[-C--:B------:R-:W-:Y:S01]  /*2aa0*/  ISETP.GE.U32.AND P0, PT, R13, R4.reuse, PT ;  /* 0x000000040d00720c */ /* 0x080fe20003f06070 */
[----:B------:R-:W-:-:S04]  /*2ab0*/  IMAD R7, R7, R4, R9 ;  /* 0x0000000407077224 */ /* 0x000fc800078e0209 */
[----:B------:R-:W-:Y:S01]  /*2ac0*/  IMAD.X R10, R6, 0x1, ~R7, P1 ;  /* 0x00000001060a7824 */ /* 0x000fe200008e0e07 */
[----:B------:R-:W-:Y:S01]  /*2ad0*/  IADD3 R7, P1, PT, R13, -R4, RZ ;  /* 0x800000040d077210 */ /* 0x000fe20007f3e0ff */
[----:B------:R-:W-:-:S03]  /*2ae0*/  VIADD R6, R11, 0x1 ;  /* 0x000000010b067836 */ /* 0x000fc60000000000 */
[CC--:B------:R-:W-:Y:S02]  /*2af0*/  ISETP.GE.U32.AND.EX P0, PT, R10.reuse, R5.reuse, PT, P0 ;  /* 0x000000050a00720c */ /* 0x0c0fe40003f06100 */
[----:B------:R-:W-:Y:S02]  /*2b00*/  IADD3.X R8, PT, PT, R10, ~R5, RZ, P1, !PT ;  /* 0x800000050a087210 */ /* 0x000fe40000ffe4ff */
[----:B------:R-:W-:Y:S02]  /*2b10*/  SEL R7, R7, R13, P0 ;  /* 0x0000000d07077207 */ /* 0x000fe40000000000 */
[----:B------:R-:W-:Y:S02]  /*2b20*/  SEL R6, R6, R11, P0 ;  /* 0x0000000b06067207 */ /* 0x000fe40000000000 */
[----:B------:R-:W-:Y:S02]  /*2b30*/  SEL R8, R8, R10, P0 ;  /* 0x0000000a08087207 */ /* 0x000fe40000000000 */
[----:B------:R-:W-:Y:S01]  /*2b40*/  ISETP.GE.U32.AND P0, PT, R7, R4, PT ;  /* 0x000000040700720c */ /* 0x000fe20003f06070 */
[----:B------:R-:W-:Y:S01]  /*2b50*/  VIADD R13, R6, 0x1 ;  /* 0x00000001060d7836 */ /* 0x000fe20000000000 */
[----:B------:R-:W-:-:S02]  /*2b60*/  ISETP.NE.U32.AND P1, PT, R4, RZ, PT ;  /* 0x000000ff0400720c */ /* 0x000fc40003f25070 */
[----:B------:R-:W-:Y:S02]  /*2b70*/  ISETP.GE.U32.AND.EX P0, PT, R8, R5, PT, P0 ;  /* 0x000000050800720c */ /* 0x000fe40003f06100 */
[----:B------:R-:W-:Y:S01]  /*2b80*/  ISETP.NE.AND.EX P1, PT, R5, RZ, PT, P1 ;  /* 0x000000ff0500720c */ /* 0x000fe20003f25310 */
[----:B------:R-:W-:Y:S01]  /*2b90*/  IMAD.MOV.U32 R5, RZ, RZ, 0x0 ;  /* 0x00000000ff057424 */ /* 0x000fe200078e00ff */
[----:B------:R-:W-:Y:S02]  /*2ba0*/  MOV R4, R0 ;  /* 0x0000000000047202 */ /* 0x000fe40000000f00 */
[----:B------:R-:W-:-:S04]  /*2bb0*/  SEL R13, R13, R6, P0 ;  /* 0x000000060d0d7207 */ /* 0x000fc80000000000 */
[----:B------:R-:W-:Y:S01]  /*2bc0*/  SEL R13, R13, 0xffffffff, P1 ;  /* 0xffffffff0d0d7807 */ /* 0x000fe20000800000 */
[----:B------:R-:W-:Y:S06]  /*2bd0*/  RET.REL.NODEC R4 `(_Z4stepP7_StatesS0_mm) ;  /* 0xffffffd404087950 */ /* 0x000fec0003c3ffff */
        .weak           $__internal_1_$__cuda_sm20_rem_u64
        .type           $__internal_1_$__cuda_sm20_rem_u64,@function
        .size           $__internal_1_$__cuda_sm20_rem_u64,(.L_x_46 - $__internal_1_$__cuda_sm20_rem_u64)
$__internal_1_$__cuda_sm20_rem_u64:
[----:B------:R-:W-:Y:S01]  /*2be0*/  IMAD.MOV.U32 R20, RZ, RZ, R17 ;  /* 0x000000ffff147224 */ /* 0x000fe200078e0011 */
[----:B------:R-:W-:-:S05]  /*2bf0*/  MOV R21, R15 ;  /* 0x0000000f00157202 */ /* 0x000fca0000000f00 */
[----:B------:R-:W0:Y:S08]  /*2c00*/  I2F.U64.RP R20, R20 ;  /* 0x0000001400147312 */ /* 0x000e300000309000 */
[----:B0-----:R-:W0:Y:S02]  /*2c10*/  MUFU.RCP R6, R20 ;  /* 0x0000001400067308 */ /* 0x001e240000001000 */
[----:B0-----:R-:W-:-:S06]  /*2c20*/  VIADD R6, R6, 0x1ffffffe ;  /* 0x1ffffffe06067836 */ /* 0x001fcc0000000000 */
[----:B------:R-:W0:Y:S02]  /*2c30*/  F2I.U64.TRUNC R6, R6 ;  /* 0x0000000600067311 */ /* 0x000e24000020d800 */
[----:B0-----:R-:W-:-:S04]  /*2c40*/  IMAD.WIDE.U32 R10, R6, R17, RZ ;  /* 0x00000011060a7225 */ /* 0x001fc800078e00ff */
[----:B------:R-:W-:Y:S01]  /*2c50*/  IMAD R11, R6, R15, R11 ;  /* 0x0000000f060b7224 */ /* 0x000fe200078e020b */
[----:B------:R-:W-:-:S03]  /*2c60*/  IADD3 R23, P0, PT, RZ, -R10, RZ ;  /* 0x8000000aff177210 */ /* 0x000fc60007f1e0ff */
[----:B------:R-:W-:Y:S02]  /*2c70*/  IMAD R11, R7, R17, R11 ;  /* 0x00000011070b7224 */ /* 0x000fe400078e020b */
[----:B------:R-:W-:-:S04]  /*2c80*/  IMAD.HI.U32 R10, R6, R23, RZ ;  /* 0x00000017060a7227 */ /* 0x000fc800078e00ff */
[----:B------:R-:W-:Y:S01]  /*2c90*/  IMAD.X R25, RZ, RZ, ~R11, P0 ;  /* 0x000000ffff197224 */ /* 0x000fe200000e0e0b */
[----:B------:R-:W-:-:S03]  /*2ca0*/  MOV R11, R6 ;  /* 0x00000006000b7202 */ /* 0x000fc60000000f00 */
[-C--:B------:R-:W-:Y:S02]  /*2cb0*/  IMAD R21, R7, R25.reuse, RZ ;  /* 0x0000001907157224 */ /* 0x080fe400078e02ff */
[----:B------:R-:W-:-:S04]  /*2cc0*/  IMAD.WIDE.U32 R10, P0, R6, R25, R10 ;  /* 0x00000019060a7225 */ /* 0x000fc8000780000a */
[----:B------:R-:W-:-:S04]  /*2cd0*/  IMAD.HI.U32 R25, R7, R25, RZ ;  /* 0x0000001907197227 */ /* 0x000fc800078e00ff */
[----:B------:R-:W-:-:S04]  /*2ce0*/  IMAD.HI.U32 R10, P1, R7, R23, R10 ;  /* 0x00000017070a7227 */ /* 0x000fc8000782000a */
[----:B------:R-:W-:Y:S01]  /*2cf0*/  IMAD.X R20, R25, 0x1, R7, P0 ;  /* 0x0000000119147824 */ /* 0x000fe200000e0607 */
[----:B------:R-:W-:-:S04]  /*2d00*/  IADD3 R11, P2, PT, R21, R10, RZ ;  /* 0x0000000a150b7210 */ /* 0x000fc80007f5e0ff */
[----:B------:R-:W-:Y:S01]  /*2d10*/  IADD3.X R20, PT, PT, RZ, RZ, R20, P2, P1 ;  /* 0x000000ffff147210 */ /* 0x000fe200017e2414 */
[----:B------:R-:W-:-:S04]  /*2d20*/  IMAD.WIDE.U32 R6, R11, R17, RZ ;  /* 0x000000110b067225 */ /* 0x000fc800078e00ff */
[----:B------:R-:W-:Y:S01]  /*2d30*/  IMAD R7, R11, R15, R7 ;  /* 0x0000000f0b077224 */ /* 0x000fe200078e0207 */
[----:B------:R-:W-:-:S03]  /*2d40*/  IADD3 R21, P0, PT, RZ, -R6, RZ ;  /* 0x80000006ff157210 */ /* 0x000fc60007f1e0ff */
[----:B------:R-:W-:Y:S02]  /*2d50*/  IMAD R7, R20, R17, R7 ;  /* 0x0000001114077224 */ /* 0x000fe400078e0207 */
[----:B------:R-:W-:-:S04]  /*2d60*/  IMAD.HI.U32 R10, R11, R21, RZ ;  /* 0x000000150b0a7227 */ /* 0x000fc800078e00ff */
[----:B------:R-:W-:-:S04]  /*2d70*/  IMAD.X R7, RZ, RZ, ~R7, P0 ;  /* 0x000000ffff077224 */ /* 0x000fc800000e0e07 */
[----:B------:R-:W-:-:S04]  /*2d80*/  IMAD.WIDE.U32 R10, P0, R11, R7, R10 ;  /* 0x000000070b0a7225 */ /* 0x000fc8000780000a */
[C---:B------:R-:W-:Y:S02]  /*2d90*/  IMAD R6, R20.reuse, R7, RZ ;  /* 0x0000000714067224 */ /* 0x040fe400078e02ff */
[----:B------:R-:W-:-:S04]  /*2da0*/  IMAD.HI.U32 R11, P1, R20, R21, R10 ;  /* 0x00000015140b7227 */ /* 0x000fc8000782000a */
[----:B------:R-:W-:Y:S01]  /*2db0*/  IMAD.HI.U32 R7, R20, R7, RZ ;  /* 0x0000000714077227 */ /* 0x000fe200078e00ff */
[----:B------:R-:W-:-:S04]  /*2dc0*/  IADD3 R11, P2, PT, R6, R11, RZ ;  /* 0x0000000b060b7210 */ /* 0x000fc80007f5e0ff */
[----:B------:R-:W-:Y:S01]  /*2dd0*/  IADD3.X R20, PT, PT, R7, R20, RZ, P0, !PT ;  /* 0x0000001407147210 */ /* 0x000fe200007fe4ff */
[----:B------:R-:W-:-:S03]  /*2de0*/  IMAD.HI.U32 R6, R11, R12, RZ ;  /* 0x0000000c0b067227 */ /* 0x000fc600078e00ff */
[----:B------:R-:W-:Y:S01]  /*2df0*/  IADD3.X R21, PT, PT, RZ, RZ, R20, P2, P1 ;  /* 0x000000ffff157210 */ /* 0x000fe200017e2414 */
[----:B------:R-:W-:Y:S02]  /*2e00*/  IMAD.MOV.U32 R7, RZ, RZ, RZ ;  /* 0x000000ffff077224 */ /* 0x000fe400078e00ff */
[----:B------:R-:W-:-:S04]  /*2e10*/  IMAD.WIDE.U32 R6, R11, R18, R6 ;  /* 0x000000120b067225 */ /* 0x000fc800078e0006 */
[C---:B------:R-:W-:Y:S02]  /*2e20*/  IMAD R11, R21.reuse, R18, RZ ;  /* 0x00000012150b7224 */ /* 0x040fe400078e02ff */
[----:B------:R-:W-:-:S04]  /*2e30*/  IMAD.HI.U32 R6, P0, R21, R12, R6 ;  /* 0x0000000c15067227 */ /* 0x000fc80007800006 */
[----:B------:R-:W-:Y:S01]  /*2e40*/  IMAD.HI.U32 R10, R21, R18, RZ ;  /* 0x00000012150a7227 */ /* 0x000fe200078e00ff */
[----:B------:R-:W-:-:S03]  /*2e50*/  IADD3 R20, P1, PT, R11, R6, RZ ;  /* 0x000000060b147210 */ /* 0x000fc60007f3e0ff */
[----:B------:R-:W-:Y:S02]  /*2e60*/  IMAD.X R10, RZ, RZ, R10, P0 ;  /* 0x000000ffff0a7224 */ /* 0x000fe400000e060a */
[----:B------:R-:W-:-:S03]  /*2e70*/  IMAD.WIDE.U32 R6, R20, R17, RZ ;  /* 0x0000001114067225 */ /* 0x000fc600078e00ff */
[----:B------:R-:W-:Y:S01]  /*2e80*/  IADD3.X R10, PT, PT, RZ, R10, RZ, P1, !PT ;  /* 0x0000000aff0a7210 */ /* 0x000fe20000ffe4ff */
[----:B------:R-:W-:Y:S01]  /*2e90*/  IMAD R20, R20, R15, R7 ;  /* 0x0000000f14147224 */ /* 0x000fe200078e0207 */
[----:B------:R-:W-:-:S03]  /*2ea0*/  IADD3 R24, P1, PT, -R6, R12, RZ ;  /* 0x0000000c06187210 */ /* 0x000fc60007f3e1ff */
[-C--:B------:R-:W-:Y:S01]  /*2eb0*/  IMAD R7, R10, R17.reuse, R20 ;  /* 0x000000110a077224 */ /* 0x080fe200078e0214 */
[----:B------:R-:W-:-:S03]  /*2ec0*/  ISETP.GE.U32.AND P0, PT, R24, R17, PT ;  /* 0x000000111800720c */ /* 0x000fc60003f06070 */
[----:B------:R-:W-:Y:S01]  /*2ed0*/  IMAD.X R10, R18, 0x1, ~R7, P1 ;  /* 0x00000001120a7824 */ /* 0x000fe200008e0e07 */
[----:B------:R-:W-:-:S04]  /*2ee0*/  IADD3 R6, P1, PT, -R17, R24, RZ ;  /* 0x0000001811067210 */ /* 0x000fc80007f3e1ff */
[C---:B------:R-:W-:Y:S01]  /*2ef0*/  ISETP.GE.U32.AND.EX P0, PT, R10.reuse, R15, PT, P0 ;  /* 0x0000000f0a00720c */ /* 0x040fe20003f06100 */
[----:B------:R-:W-:Y:S01]  /*2f00*/  IMAD.X R18, R10, 0x1, ~R15, P1 ;  /* 0x000000010a127824 */ /* 0x000fe200008e0e0f */
[C---:B------:R-:W-:Y:S02]  /*2f10*/  ISETP.NE.U32.AND P1, PT, R17.reuse, RZ, PT ;  /* 0x000000ff1100720c */ /* 0x040fe40003f25070 */
[----:B------:R-:W-:Y:S02]  /*2f20*/  SEL R6, R6, R24, P0 ;  /* 0x0000001806067207 */ /* 0x000fe40000000000 */
[----:B------:R-:W-:Y:S02]  /*2f30*/  SEL R18, R18, R10, P0 ;  /* 0x0000000a12127207 */ /* 0x000fe40000000000 */
[----:B------:R-:W-:Y:S02]  /*2f40*/  ISETP.GE.U32.AND P0, PT, R6, R17, PT ;  /* 0x000000110600720c */ /* 0x000fe40003f06070 */
[----:B------:R-:W-:Y:S01]  /*2f50*/  IADD3 R10, P2, PT, -R17, R6, RZ ;  /* 0x00000006110a7210 */ /* 0x000fe20007f5e1ff */
[----:B------:R-:W-:Y:S01]  /*2f60*/  IMAD.MOV.U32 R17, RZ, RZ, 0x0 ;  /* 0x00000000ff117424 */ /* 0x000fe200078e00ff */
[----:B------:R-:W-:-:S02]  /*2f70*/  ISETP.GE.U32.AND.EX P0, PT, R18, R15, PT, P0 ;  /* 0x0000000f1200720c */ /* 0x000fc40003f06100 */
[C---:B------:R-:W-:Y:S02]  /*2f80*/  IADD3.X R11, PT, PT, ~R15.reuse, R18, RZ, P2, !PT ;  /* 0x000000120f0b7210 */ /* 0x040fe400017fe5ff */
[----:B------:R-:W-:Y:S02]  /*2f90*/  ISETP.NE.AND.EX P1, PT, R15, RZ, PT, P1 ;  /* 0x000000ff0f00720c */ /* 0x000fe40003f25310 */
[----:B------:R-:W-:Y:S02]  /*2fa0*/  SEL R10, R10, R6, P0 ;  /* 0x000000060a0a7207 */ /* 0x000fe40000000000 */
[----:B------:R-:W-:Y:S02]  /*2fb0*/  SEL R11, R11, R18, P0 ;  /* 0x000000120b0b7207 */ /* 0x000fe40000000000 */
[----:B------:R-:W-:Y:S02]  /*2fc0*/  SEL R10, R10, 0xffffffff, P1 ;  /* 0xffffffff0a0a7807 */ /* 0x000fe40000800000 */
[----:B------:R-:W-:Y:S01]  /*2fd0*/  SEL R11, R11, 0xffffffff, P1 ;  /* 0xffffffff0b0b7807 */ /* 0x000fe20000800000 */
[----:B------:R-:W-:Y:S06]  /*2fe0*/  RET.REL.NODEC R16 `(_Z4stepP7_StatesS0_mm) ;  /* 0xffffffd010047950 */ /* 0x000fec0003c3ffff */
.L_x_44:
[----:B------:R-:W-:-:S00]  /*2ff0*/  BRA `(.L_x_44) ;  /* 0xfffffffc00fc7947 */ /* 0x000fc0000383ffff */
[----:B------:R-:W-:-:S00]  /*3000*/  NOP ;  /* 0x0000000000007918 */ /* 0x000fc00000000000 */
[----:B------:R-:W-:-:S00]  /*3010*/  NOP ;  /* 0x0000000000007918 */ /* 0x000fc00000000000 */
[----:B------:R-:W-:-:S00]  /*3020*/  NOP ;  /* 0x0000000000007918 */ /* 0x000fc00000000000 */
[----:B------:R-:W-:-:S00]  /*3030*/  NOP ;  /* 0x0000000000007918 */ /* 0x000fc00000000000 */
[----:B------:R-:W-:-:S00]  /*3040*/  NOP ;  /* 0x0000000000007918 */ /* 0x000fc00000000000 */
[----:B------:R-:W-:-:S00]  /*3050*/  NOP ;  /* 0x0000000000007918 */ /* 0x000fc00000000000 */
[----:B------:R-:W-:-:S00]  /*3060*/  NOP ;  /* 0x0000000000007918 */ /* 0x000fc00000000000 */
[----:B------:R-:W-:-:S00]  /*3070*/  NOP ;  /* 0x0000000000007918 */ /* 0x000fc00000000000 */
.L_x_46:


//--------------------- .nv.global.init           --------------------------
	.section	.nv.global.init,"aw",@progbits
.nv.global.init:
	.type		$str,@object
	.size		$str,(.L_0 - $str)
$str:
        /*0000*/ 	.byte	0x25, 0x64, 0x2c, 0x20, 0x69, 0x64, 0x78, 0x20, 0x25, 0x64, 0x00
.L_0:


//--------------------- .nv.shared.reserved.0     --------------------------
	.section	.nv.shared.reserved.0,"aw",@nobits
	.weak		__nv_reservedSMEM_offset_0_alias
	.size		__nv_reservedSMEM_offset_0_alias, 0, 64
	.other		__nv_reservedSMEM_offset_0_alias,@"STO_CUDA_RESERVED_SHARED STV_DEFAULT"
__nv_reservedSMEM_offset_0_alias:
	.zero		0
	.zero		64


//--------------------- .nv.constant0._Z4stepP7_StatesS0_mm --------------------------
	.section	.nv.constant0._Z4stepP7_StatesS0_mm,"a",@progbits
	.sectionflags	@""
	.align	4
.nv.constant0._Z4stepP7_StatesS0_mm:
	.zero		928


//--------------------- SYMBOLS --------------------------

	.type		.nv.reservedSmem.offset0,@object
	.size		.nv.reservedSmem.offset0,0x4
	.type		vprintf,@function
